//
// Generated by NVIDIA NVVM Compiler
//
// Compiler Build ID: CL-36424714
// Cuda compilation tools, release 13.0, V13.0.88
// Based on NVVM 20.0.0
//

.version 9.0
.target sm_100
.address_size 64

	// .globl	_ZN6oscean13interpolation3gpu4cuda35pchip2DInterpolationOptimizedKernelEPKfS4_S4_S4_Pfiiiifffff
// _ZZN6oscean13interpolation3gpu4cuda35pchip2DInterpolationOptimizedKernelEPKfS4_S4_S4_PfiiiifffffE10sharedData has been demoted
// _ZZN6oscean13interpolation3gpu4cuda35pchip2DInterpolationOptimizedKernelEPKfS4_S4_S4_PfiiiifffffE12sharedDerivX has been demoted
// _ZZN6oscean13interpolation3gpu4cuda35pchip2DInterpolationOptimizedKernelEPKfS4_S4_S4_PfiiiifffffE12sharedDerivY has been demoted
// _ZZN6oscean13interpolation3gpu4cuda35pchip2DInterpolationOptimizedKernelEPKfS4_S4_S4_PfiiiifffffE13sharedDerivXY has been demoted
// _ZZN6oscean13interpolation3gpu4cuda36pchip2DInterpolationIntegratedKernelEPKfPfiiiifffffE10sharedData has been demoted
// _ZZN6oscean13interpolation3gpu4cuda38computePCHIPDerivativesOptimizedKernelEPKfPfS5_S5_iiffE10sharedData has been demoted

.visible .entry _ZN6oscean13interpolation3gpu4cuda35pchip2DInterpolationOptimizedKernelEPKfS4_S4_S4_Pfiiiifffff(
	.param .u64 .ptr .align 1 _ZN6oscean13interpolation3gpu4cuda35pchip2DInterpolationOptimizedKernelEPKfS4_S4_S4_Pfiiiifffff_param_0,
	.param .u64 .ptr .align 1 _ZN6oscean13interpolation3gpu4cuda35pchip2DInterpolationOptimizedKernelEPKfS4_S4_S4_Pfiiiifffff_param_1,
	.param .u64 .ptr .align 1 _ZN6oscean13interpolation3gpu4cuda35pchip2DInterpolationOptimizedKernelEPKfS4_S4_S4_Pfiiiifffff_param_2,
	.param .u64 .ptr .align 1 _ZN6oscean13interpolation3gpu4cuda35pchip2DInterpolationOptimizedKernelEPKfS4_S4_S4_Pfiiiifffff_param_3,
	.param .u64 .ptr .align 1 _ZN6oscean13interpolation3gpu4cuda35pchip2DInterpolationOptimizedKernelEPKfS4_S4_S4_Pfiiiifffff_param_4,
	.param .u32 _ZN6oscean13interpolation3gpu4cuda35pchip2DInterpolationOptimizedKernelEPKfS4_S4_S4_Pfiiiifffff_param_5,
	.param .u32 _ZN6oscean13interpolation3gpu4cuda35pchip2DInterpolationOptimizedKernelEPKfS4_S4_S4_Pfiiiifffff_param_6,
	.param .u32 _ZN6oscean13interpolation3gpu4cuda35pchip2DInterpolationOptimizedKernelEPKfS4_S4_S4_Pfiiiifffff_param_7,
	.param .u32 _ZN6oscean13interpolation3gpu4cuda35pchip2DInterpolationOptimizedKernelEPKfS4_S4_S4_Pfiiiifffff_param_8,
	.param .f32 _ZN6oscean13interpolation3gpu4cuda35pchip2DInterpolationOptimizedKernelEPKfS4_S4_S4_Pfiiiifffff_param_9,
	.param .f32 _ZN6oscean13interpolation3gpu4cuda35pchip2DInterpolationOptimizedKernelEPKfS4_S4_S4_Pfiiiifffff_param_10,
	.param .f32 _ZN6oscean13interpolation3gpu4cuda35pchip2DInterpolationOptimizedKernelEPKfS4_S4_S4_Pfiiiifffff_param_11,
	.param .f32 _ZN6oscean13interpolation3gpu4cuda35pchip2DInterpolationOptimizedKernelEPKfS4_S4_S4_Pfiiiifffff_param_12,
	.param .f32 _ZN6oscean13interpolation3gpu4cuda35pchip2DInterpolationOptimizedKernelEPKfS4_S4_S4_Pfiiiifffff_param_13
)
{
	.reg .pred 	%p<53>;
	.reg .b32 	%r<204>;
	.reg .b32 	%f<115>;
	.reg .b64 	%rd<100>;
	// demoted variable
	.shared .align 4 .b8 _ZZN6oscean13interpolation3gpu4cuda35pchip2DInterpolationOptimizedKernelEPKfS4_S4_S4_PfiiiifffffE10sharedData[1296];
	// demoted variable
	.shared .align 4 .b8 _ZZN6oscean13interpolation3gpu4cuda35pchip2DInterpolationOptimizedKernelEPKfS4_S4_S4_PfiiiifffffE12sharedDerivX[1296];
	// demoted variable
	.shared .align 4 .b8 _ZZN6oscean13interpolation3gpu4cuda35pchip2DInterpolationOptimizedKernelEPKfS4_S4_S4_PfiiiifffffE12sharedDerivY[1296];
	// demoted variable
	.shared .align 4 .b8 _ZZN6oscean13interpolation3gpu4cuda35pchip2DInterpolationOptimizedKernelEPKfS4_S4_S4_PfiiiifffffE13sharedDerivXY[1296];
	ld.param.u64 	%rd20, [_ZN6oscean13interpolation3gpu4cuda35pchip2DInterpolationOptimizedKernelEPKfS4_S4_S4_Pfiiiifffff_param_1];
	ld.param.u64 	%rd21, [_ZN6oscean13interpolation3gpu4cuda35pchip2DInterpolationOptimizedKernelEPKfS4_S4_S4_Pfiiiifffff_param_2];
	ld.param.u32 	%r59, [_ZN6oscean13interpolation3gpu4cuda35pchip2DInterpolationOptimizedKernelEPKfS4_S4_S4_Pfiiiifffff_param_5];
	ld.param.f32 	%f4, [_ZN6oscean13interpolation3gpu4cuda35pchip2DInterpolationOptimizedKernelEPKfS4_S4_S4_Pfiiiifffff_param_9];
	ld.param.f32 	%f5, [_ZN6oscean13interpolation3gpu4cuda35pchip2DInterpolationOptimizedKernelEPKfS4_S4_S4_Pfiiiifffff_param_10];
	ld.param.f32 	%f6, [_ZN6oscean13interpolation3gpu4cuda35pchip2DInterpolationOptimizedKernelEPKfS4_S4_S4_Pfiiiifffff_param_11];
	ld.param.f32 	%f7, [_ZN6oscean13interpolation3gpu4cuda35pchip2DInterpolationOptimizedKernelEPKfS4_S4_S4_Pfiiiifffff_param_12];
	ld.param.f32 	%f3, [_ZN6oscean13interpolation3gpu4cuda35pchip2DInterpolationOptimizedKernelEPKfS4_S4_S4_Pfiiiifffff_param_13];
	cvta.to.global.u64 	%rd1, %rd21;
	cvta.to.global.u64 	%rd2, %rd20;
	mov.u32 	%r63, %ctaid.x;
	mov.u32 	%r1, %ntid.x;
	mov.u32 	%r2, %tid.x;
	mad.lo.s32 	%r3, %r63, %r1, %r2;
	mov.u32 	%r64, %ctaid.y;
	mov.u32 	%r4, %ntid.y;
	mov.u32 	%r196, %tid.y;
	mad.lo.s32 	%r6, %r64, %r4, %r196;
	cvt.rn.f32.s32 	%f8, %r3;
	fma.rn.f32 	%f1, %f8, %f4, %f6;
	cvt.rn.f32.u32 	%f9, %r6;
	fma.rn.f32 	%f2, %f9, %f5, %f7;
	cvt.rmi.s32.f32 	%r7, %f1;
	add.s32 	%r8, %r7, -1;
	cvt.rmi.s32.f32 	%r65, %f2;
	add.s32 	%r9, %r65, -1;
	setp.gt.u32 	%p5, %r196, 17;
	@%p5 bra 	$L__BB0_31;
	add.s32 	%r10, %r2, %r1;
	max.u32 	%r66, %r10, 18;
	setp.lt.u32 	%p6, %r10, 18;
	selp.u32 	%r67, 1, 0, %p6;
	add.s32 	%r68, %r10, %r67;
	sub.s32 	%r69, %r66, %r68;
	div.u32 	%r70, %r69, %r1;
	add.s32 	%r11, %r70, %r67;
	add.s32 	%r71, %r2, %r8;
	setp.gt.s32 	%p7, %r71, -1;
	setp.lt.s32 	%p8, %r71, %r59;
	and.pred  	%p1, %p7, %p8;
	add.s32 	%r72, %r71, %r1;
	setp.gt.s32 	%p9, %r72, -1;
	setp.lt.s32 	%p10, %r72, %r59;
	and.pred  	%p2, %p9, %p10;
	add.s32 	%r12, %r10, %r1;
	add.s32 	%r73, %r72, %r1;
	setp.gt.s32 	%p11, %r73, -1;
	setp.lt.s32 	%p12, %r73, %r59;
	and.pred  	%p3, %p11, %p12;
	cvt.s64.s32 	%rd3, %r7;
	shl.b64 	%rd52, %rd3, 2;
$L__BB0_2:
	setp.gt.u32 	%p13, %r2, 17;
	@%p13 bra 	$L__BB0_30;
	ld.param.u32 	%r190, [_ZN6oscean13interpolation3gpu4cuda35pchip2DInterpolationOptimizedKernelEPKfS4_S4_S4_Pfiiiifffff_param_6];
	and.b32  	%r14, %r11, 3;
	setp.eq.s32 	%p14, %r14, 3;
	add.s32 	%r74, %r196, %r9;
	setp.gt.s32 	%p15, %r74, -1;
	setp.lt.s32 	%p16, %r74, %r190;
	and.pred  	%p4, %p15, %p16;
	mul.lo.s32 	%r15, %r74, %r59;
	mov.u32 	%r197, %r2;
	@%p14 bra 	$L__BB0_15;
	ld.param.u64 	%rd96, [_ZN6oscean13interpolation3gpu4cuda35pchip2DInterpolationOptimizedKernelEPKfS4_S4_S4_Pfiiiifffff_param_3];
	ld.param.u64 	%rd94, [_ZN6oscean13interpolation3gpu4cuda35pchip2DInterpolationOptimizedKernelEPKfS4_S4_S4_Pfiiiifffff_param_0];
	cvta.to.global.u64 	%rd4, %rd94;
	cvta.to.global.u64 	%rd5, %rd96;
	mul.lo.s32 	%r75, %r196, 72;
	mov.u32 	%r76, _ZZN6oscean13interpolation3gpu4cuda35pchip2DInterpolationOptimizedKernelEPKfS4_S4_S4_PfiiiifffffE10sharedData;
	add.s32 	%r16, %r76, %r75;
	mov.u32 	%r77, _ZZN6oscean13interpolation3gpu4cuda35pchip2DInterpolationOptimizedKernelEPKfS4_S4_S4_PfiiiifffffE12sharedDerivX;
	add.s32 	%r17, %r77, %r75;
	mov.u32 	%r78, _ZZN6oscean13interpolation3gpu4cuda35pchip2DInterpolationOptimizedKernelEPKfS4_S4_S4_PfiiiifffffE12sharedDerivY;
	add.s32 	%r18, %r78, %r75;
	mov.u32 	%r79, _ZZN6oscean13interpolation3gpu4cuda35pchip2DInterpolationOptimizedKernelEPKfS4_S4_S4_PfiiiifffffE13sharedDerivXY;
	add.s32 	%r19, %r79, %r75;
	and.pred  	%p17, %p1, %p4;
	@%p17 bra 	$L__BB0_6;
	shl.b32 	%r80, %r2, 2;
	add.s32 	%r81, %r16, %r80;
	st.shared.f32 	[%r81], %f3;
	add.s32 	%r82, %r17, %r80;
	mov.b32 	%r83, 0;
	st.shared.u32 	[%r82], %r83;
	add.s32 	%r84, %r18, %r80;
	st.shared.u32 	[%r84], %r83;
	add.s32 	%r85, %r19, %r80;
	st.shared.u32 	[%r85], %r83;
	bra.uni 	$L__BB0_7;
$L__BB0_6:
	cvt.s64.s32 	%rd22, %r15;
	cvt.u64.u32 	%rd23, %r2;
	add.s64 	%rd24, %rd23, %rd3;
	add.s64 	%rd25, %rd24, %rd22;
	shl.b64 	%rd26, %rd25, 2;
	add.s64 	%rd27, %rd4, %rd26;
	ld.global.nc.f32 	%f10, [%rd27+-4];
	shl.b32 	%r86, %r2, 2;
	add.s32 	%r87, %r16, %r86;
	st.shared.f32 	[%r87], %f10;
	add.s64 	%rd28, %rd2, %rd26;
	ld.global.nc.f32 	%f11, [%rd28+-4];
	add.s32 	%r88, %r17, %r86;
	st.shared.f32 	[%r88], %f11;
	add.s64 	%rd29, %rd1, %rd26;
	ld.global.nc.f32 	%f12, [%rd29+-4];
	add.s32 	%r89, %r18, %r86;
	st.shared.f32 	[%r89], %f12;
	add.s64 	%rd30, %rd5, %rd26;
	ld.global.nc.f32 	%f13, [%rd30+-4];
	add.s32 	%r90, %r19, %r86;
	st.shared.f32 	[%r90], %f13;
$L__BB0_7:
	setp.eq.s32 	%p18, %r14, 0;
	mov.u32 	%r197, %r10;
	@%p18 bra 	$L__BB0_15;
	and.pred  	%p19, %p2, %p4;
	@%p19 bra 	$L__BB0_10;
	shl.b32 	%r91, %r10, 2;
	add.s32 	%r92, %r16, %r91;
	st.shared.f32 	[%r92], %f3;
	add.s32 	%r93, %r17, %r91;
	mov.b32 	%r94, 0;
	st.shared.u32 	[%r93], %r94;
	add.s32 	%r95, %r18, %r91;
	st.shared.u32 	[%r95], %r94;
	add.s32 	%r96, %r19, %r91;
	st.shared.u32 	[%r96], %r94;
	bra.uni 	$L__BB0_11;
$L__BB0_10:
	cvt.s64.s32 	%rd31, %r15;
	cvt.u64.u32 	%rd32, %r10;
	add.s64 	%rd33, %rd32, %rd3;
	add.s64 	%rd34, %rd33, %rd31;
	shl.b64 	%rd35, %rd34, 2;
	add.s64 	%rd36, %rd4, %rd35;
	ld.global.nc.f32 	%f14, [%rd36+-4];
	shl.b32 	%r97, %r10, 2;
	add.s32 	%r98, %r16, %r97;
	st.shared.f32 	[%r98], %f14;
	add.s64 	%rd37, %rd2, %rd35;
	ld.global.nc.f32 	%f15, [%rd37+-4];
	add.s32 	%r99, %r17, %r97;
	st.shared.f32 	[%r99], %f15;
	add.s64 	%rd38, %rd1, %rd35;
	ld.global.nc.f32 	%f16, [%rd38+-4];
	add.s32 	%r100, %r18, %r97;
	st.shared.f32 	[%r100], %f16;
	add.s64 	%rd39, %rd5, %rd35;
	ld.global.nc.f32 	%f17, [%rd39+-4];
	add.s32 	%r101, %r19, %r97;
	st.shared.f32 	[%r101], %f17;
$L__BB0_11:
	setp.eq.s32 	%p20, %r14, 1;
	mov.u32 	%r197, %r12;
	@%p20 bra 	$L__BB0_15;
	add.s32 	%r197, %r12, %r1;
	and.pred  	%p21, %p3, %p4;
	@%p21 bra 	$L__BB0_14;
	shl.b32 	%r102, %r12, 2;
	add.s32 	%r103, %r16, %r102;
	st.shared.f32 	[%r103], %f3;
	add.s32 	%r104, %r17, %r102;
	mov.b32 	%r105, 0;
	st.shared.u32 	[%r104], %r105;
	add.s32 	%r106, %r18, %r102;
	st.shared.u32 	[%r106], %r105;
	add.s32 	%r107, %r19, %r102;
	st.shared.u32 	[%r107], %r105;
	bra.uni 	$L__BB0_15;
$L__BB0_14:
	cvt.s64.s32 	%rd40, %r15;
	cvt.u64.u32 	%rd41, %r12;
	add.s64 	%rd42, %rd41, %rd3;
	add.s64 	%rd43, %rd42, %rd40;
	shl.b64 	%rd44, %rd43, 2;
	add.s64 	%rd45, %rd4, %rd44;
	ld.global.nc.f32 	%f18, [%rd45+-4];
	shl.b32 	%r108, %r12, 2;
	add.s32 	%r109, %r16, %r108;
	st.shared.f32 	[%r109], %f18;
	add.s64 	%rd46, %rd2, %rd44;
	ld.global.nc.f32 	%f19, [%rd46+-4];
	add.s32 	%r110, %r17, %r108;
	st.shared.f32 	[%r110], %f19;
	add.s64 	%rd47, %rd1, %rd44;
	ld.global.nc.f32 	%f20, [%rd47+-4];
	add.s32 	%r111, %r18, %r108;
	st.shared.f32 	[%r111], %f20;
	add.s64 	%rd48, %rd5, %rd44;
	ld.global.nc.f32 	%f21, [%rd48+-4];
	add.s32 	%r112, %r19, %r108;
	st.shared.f32 	[%r112], %f21;
$L__BB0_15:
	setp.lt.u32 	%p22, %r11, 3;
	@%p22 bra 	$L__BB0_30;
	ld.param.u64 	%rd97, [_ZN6oscean13interpolation3gpu4cuda35pchip2DInterpolationOptimizedKernelEPKfS4_S4_S4_Pfiiiifffff_param_3];
	ld.param.u64 	%rd95, [_ZN6oscean13interpolation3gpu4cuda35pchip2DInterpolationOptimizedKernelEPKfS4_S4_S4_Pfiiiifffff_param_0];
	shl.b32 	%r31, %r1, 1;
	add.s32 	%r113, %r31, %r197;
	mul.wide.u32 	%rd49, %r113, 4;
	add.s64 	%rd50, %rd1, %rd49;
	mul.wide.s32 	%rd51, %r15, 4;
	add.s64 	%rd99, %rd52, %rd51;
	add.s32 	%r114, %r1, %r197;
	mul.wide.u32 	%rd53, %r114, 4;
	add.s64 	%rd54, %rd2, %rd53;
	cvta.to.global.u64 	%rd7, %rd95;
	add.s64 	%rd55, %rd7, -4;
	cvta.to.global.u64 	%rd8, %rd97;
	add.s64 	%rd56, %rd8, %rd49;
	shl.b32 	%r115, %r197, 2;
	mov.u32 	%r116, _ZZN6oscean13interpolation3gpu4cuda35pchip2DInterpolationOptimizedKernelEPKfS4_S4_S4_PfiiiifffffE13sharedDerivXY;
	add.s32 	%r22, %r116, %r115;
	mul.lo.s32 	%r203, %r196, 72;
	mov.u32 	%r117, _ZZN6oscean13interpolation3gpu4cuda35pchip2DInterpolationOptimizedKernelEPKfS4_S4_S4_PfiiiifffffE12sharedDerivY;
	add.s32 	%r24, %r117, %r115;
	mov.u32 	%r118, _ZZN6oscean13interpolation3gpu4cuda35pchip2DInterpolationOptimizedKernelEPKfS4_S4_S4_PfiiiifffffE12sharedDerivX;
	add.s32 	%r25, %r118, %r115;
	mov.u32 	%r119, _ZZN6oscean13interpolation3gpu4cuda35pchip2DInterpolationOptimizedKernelEPKfS4_S4_S4_PfiiiifffffE10sharedData;
	add.s32 	%r26, %r119, %r115;
	shl.b32 	%r120, %r1, 3;
	add.s32 	%r27, %r26, %r120;
	add.s32 	%r28, %r25, %r120;
	add.s32 	%r29, %r24, %r120;
	add.s32 	%r30, %r22, %r120;
	add.s64 	%rd9, %rd50, -4;
	add.s64 	%rd10, %rd55, %rd49;
	add.s64 	%rd11, %rd56, -4;
	mul.lo.s32 	%r121, %r1, 12;
	add.s32 	%r32, %r26, %r121;
	add.s32 	%r33, %r25, %r121;
	add.s32 	%r34, %r24, %r121;
	add.s32 	%r35, %r22, %r121;
	mul.lo.s32 	%r36, %r1, 3;
	add.s32 	%r122, %r36, %r197;
	mul.wide.u32 	%rd57, %r122, 4;
	add.s64 	%rd12, %rd55, %rd57;
	add.s32 	%r202, %r197, -1;
	add.s64 	%rd13, %rd54, -4;
	shl.b32 	%r123, %r114, 2;
	add.s32 	%r38, %r116, %r123;
	add.s32 	%r39, %r117, %r123;
	add.s32 	%r40, %r118, %r123;
	add.s32 	%r41, %r119, %r123;
	add.s32 	%r198, %r7, %r197;
	add.s32 	%r201, %r198, %r1;
	add.s32 	%r200, %r198, %r31;
	add.s32 	%r199, %r198, %r36;
$L__BB0_17:
	add.s32 	%r124, %r198, -1;
	setp.gt.s32 	%p23, %r124, -1;
	setp.lt.s32 	%p24, %r124, %r59;
	and.pred  	%p25, %p23, %p24;
	and.pred  	%p26, %p25, %p4;
	not.pred 	%p27, %p26;
	@%p27 bra 	$L__BB0_19;
	mul.wide.u32 	%rd58, %r197, 4;
	add.s64 	%rd59, %rd7, %rd58;
	add.s64 	%rd60, %rd59, %rd99;
	ld.global.nc.f32 	%f22, [%rd60+-4];
	add.s32 	%r130, %r26, %r203;
	st.shared.f32 	[%r130], %f22;
	add.s64 	%rd61, %rd2, %rd58;
	add.s64 	%rd62, %rd61, %rd99;
	ld.global.nc.f32 	%f23, [%rd62+-4];
	add.s32 	%r131, %r25, %r203;
	st.shared.f32 	[%r131], %f23;
	add.s64 	%rd63, %rd1, %rd58;
	add.s64 	%rd64, %rd63, %rd99;
	ld.global.nc.f32 	%f24, [%rd64+-4];
	add.s32 	%r132, %r24, %r203;
	st.shared.f32 	[%r132], %f24;
	add.s64 	%rd65, %rd8, %rd58;
	add.s64 	%rd66, %rd65, %rd99;
	ld.global.nc.f32 	%f25, [%rd66+-4];
	add.s32 	%r133, %r22, %r203;
	st.shared.f32 	[%r133], %f25;
	bra.uni 	$L__BB0_20;
$L__BB0_19:
	add.s32 	%r125, %r26, %r203;
	st.shared.f32 	[%r125], %f3;
	add.s32 	%r126, %r25, %r203;
	mov.b32 	%r127, 0;
	st.shared.u32 	[%r126], %r127;
	add.s32 	%r128, %r24, %r203;
	st.shared.u32 	[%r128], %r127;
	add.s32 	%r129, %r22, %r203;
	st.shared.u32 	[%r129], %r127;
$L__BB0_20:
	add.s32 	%r134, %r201, -1;
	setp.gt.s32 	%p28, %r134, -1;
	setp.lt.s32 	%p29, %r134, %r59;
	and.pred  	%p30, %p28, %p29;
	and.pred  	%p31, %p30, %p4;
	@%p31 bra 	$L__BB0_22;
	add.s32 	%r135, %r41, %r203;
	st.shared.f32 	[%r135], %f3;
	add.s32 	%r136, %r40, %r203;
	mov.b32 	%r137, 0;
	st.shared.u32 	[%r136], %r137;
	add.s32 	%r138, %r39, %r203;
	st.shared.u32 	[%r138], %r137;
	add.s32 	%r139, %r38, %r203;
	st.shared.u32 	[%r139], %r137;
	bra.uni 	$L__BB0_23;
$L__BB0_22:
	add.s32 	%r140, %r1, %r197;
	mul.wide.u32 	%rd67, %r140, 4;
	add.s64 	%rd68, %rd7, %rd67;
	add.s64 	%rd69, %rd68, %rd99;
	ld.global.nc.f32 	%f26, [%rd69+-4];
	add.s32 	%r141, %r41, %r203;
	st.shared.f32 	[%r141], %f26;
	add.s64 	%rd70, %rd13, %rd99;
	ld.global.nc.f32 	%f27, [%rd70];
	add.s32 	%r142, %r40, %r203;
	st.shared.f32 	[%r142], %f27;
	add.s64 	%rd71, %rd1, %rd67;
	add.s64 	%rd72, %rd71, %rd99;
	ld.global.nc.f32 	%f28, [%rd72+-4];
	add.s32 	%r143, %r39, %r203;
	st.shared.f32 	[%r143], %f28;
	add.s64 	%rd73, %rd8, %rd67;
	add.s64 	%rd74, %rd73, %rd99;
	ld.global.nc.f32 	%f29, [%rd74+-4];
	add.s32 	%r144, %r38, %r203;
	st.shared.f32 	[%r144], %f29;
$L__BB0_23:
	add.s32 	%r145, %r200, -1;
	setp.gt.s32 	%p32, %r145, -1;
	setp.lt.s32 	%p33, %r145, %r59;
	and.pred  	%p34, %p32, %p33;
	and.pred  	%p35, %p34, %p4;
	@%p35 bra 	$L__BB0_25;
	add.s32 	%r146, %r27, %r203;
	st.shared.f32 	[%r146], %f3;
	add.s32 	%r147, %r28, %r203;
	mov.b32 	%r148, 0;
	st.shared.u32 	[%r147], %r148;
	add.s32 	%r149, %r29, %r203;
	st.shared.u32 	[%r149], %r148;
	add.s32 	%r150, %r30, %r203;
	st.shared.u32 	[%r150], %r148;
	bra.uni 	$L__BB0_26;
$L__BB0_25:
	add.s64 	%rd75, %rd10, %rd99;
	ld.global.nc.f32 	%f30, [%rd75];
	add.s32 	%r151, %r27, %r203;
	st.shared.f32 	[%r151], %f30;
	add.s32 	%r152, %r31, %r197;
	mul.wide.u32 	%rd76, %r152, 4;
	add.s64 	%rd77, %rd2, %rd76;
	add.s64 	%rd78, %rd77, %rd99;
	ld.global.nc.f32 	%f31, [%rd78+-4];
	add.s32 	%r153, %r28, %r203;
	st.shared.f32 	[%r153], %f31;
	add.s64 	%rd79, %rd9, %rd99;
	ld.global.nc.f32 	%f32, [%rd79];
	add.s32 	%r154, %r29, %r203;
	st.shared.f32 	[%r154], %f32;
	add.s64 	%rd80, %rd11, %rd99;
	ld.global.nc.f32 	%f33, [%rd80];
	add.s32 	%r155, %r30, %r203;
	st.shared.f32 	[%r155], %f33;
$L__BB0_26:
	add.s32 	%r156, %r199, -1;
	setp.gt.s32 	%p36, %r156, -1;
	setp.lt.s32 	%p37, %r156, %r59;
	and.pred  	%p38, %p36, %p37;
	and.pred  	%p39, %p38, %p4;
	@%p39 bra 	$L__BB0_28;
	add.s32 	%r157, %r32, %r203;
	st.shared.f32 	[%r157], %f3;
	add.s32 	%r158, %r33, %r203;
	mov.b32 	%r159, 0;
	st.shared.u32 	[%r158], %r159;
	add.s32 	%r160, %r34, %r203;
	st.shared.u32 	[%r160], %r159;
	add.s32 	%r161, %r35, %r203;
	st.shared.u32 	[%r161], %r159;
	bra.uni 	$L__BB0_29;
$L__BB0_28:
	add.s64 	%rd81, %rd12, %rd99;
	ld.global.nc.f32 	%f34, [%rd81];
	add.s32 	%r162, %r32, %r203;
	st.shared.f32 	[%r162], %f34;
	add.s32 	%r163, %r36, %r197;
	mul.wide.u32 	%rd82, %r163, 4;
	add.s64 	%rd83, %rd2, %rd82;
	add.s64 	%rd84, %rd83, %rd99;
	ld.global.nc.f32 	%f35, [%rd84+-4];
	add.s32 	%r164, %r33, %r203;
	st.shared.f32 	[%r164], %f35;
	add.s64 	%rd85, %rd1, %rd82;
	add.s64 	%rd86, %rd85, %rd99;
	ld.global.nc.f32 	%f36, [%rd86+-4];
	add.s32 	%r165, %r34, %r203;
	st.shared.f32 	[%r165], %f36;
	add.s64 	%rd87, %rd8, %rd82;
	add.s64 	%rd88, %rd87, %rd99;
	ld.global.nc.f32 	%f37, [%rd88+-4];
	add.s32 	%r166, %r35, %r203;
	st.shared.f32 	[%r166], %f37;
$L__BB0_29:
	mul.wide.u32 	%rd89, %r1, 16;
	add.s64 	%rd99, %rd99, %rd89;
	shl.b32 	%r167, %r1, 4;
	add.s32 	%r203, %r203, %r167;
	shl.b32 	%r168, %r1, 2;
	add.s32 	%r202, %r202, %r168;
	add.s32 	%r169, %r202, 1;
	add.s32 	%r201, %r201, %r168;
	add.s32 	%r200, %r200, %r168;
	add.s32 	%r199, %r199, %r168;
	add.s32 	%r198, %r198, %r168;
	setp.lt.u32 	%p40, %r169, 18;
	@%p40 bra 	$L__BB0_17;
$L__BB0_30:
	add.s32 	%r196, %r196, %r4;
	setp.lt.u32 	%p41, %r196, 18;
	@%p41 bra 	$L__BB0_2;
$L__BB0_31:
	ld.param.u32 	%r195, [_ZN6oscean13interpolation3gpu4cuda35pchip2DInterpolationOptimizedKernelEPKfS4_S4_S4_Pfiiiifffff_param_8];
	ld.param.u32 	%r192, [_ZN6oscean13interpolation3gpu4cuda35pchip2DInterpolationOptimizedKernelEPKfS4_S4_S4_Pfiiiifffff_param_7];
	bar.sync 	0;
	setp.ge.s32 	%p42, %r3, %r192;
	setp.ge.s32 	%p43, %r6, %r195;
	or.pred  	%p44, %p42, %p43;
	@%p44 bra 	$L__BB0_36;
	ld.param.u64 	%rd98, [_ZN6oscean13interpolation3gpu4cuda35pchip2DInterpolationOptimizedKernelEPKfS4_S4_S4_Pfiiiifffff_param_4];
	cvta.to.global.u64 	%rd16, %rd98;
	add.s32 	%r170, %r59, -1;
	cvt.rn.f32.s32 	%f38, %r170;
	setp.gt.f32 	%p45, %f1, %f38;
	min.f32 	%f40, %f1, %f2;
	setp.lt.f32 	%p46, %f40, 0f00000000;
	or.pred  	%p47, %p46, %p45;
	@%p47 bra 	$L__BB0_34;
	ld.param.u32 	%r191, [_ZN6oscean13interpolation3gpu4cuda35pchip2DInterpolationOptimizedKernelEPKfS4_S4_S4_Pfiiiifffff_param_6];
	add.s32 	%r171, %r191, -1;
	cvt.rn.f32.s32 	%f41, %r171;
	setp.leu.f32 	%p48, %f2, %f41;
	@%p48 bra 	$L__BB0_35;
$L__BB0_34:
	ld.param.u32 	%r194, [_ZN6oscean13interpolation3gpu4cuda35pchip2DInterpolationOptimizedKernelEPKfS4_S4_S4_Pfiiiifffff_param_7];
	mad.lo.s32 	%r189, %r194, %r6, %r3;
	mul.wide.s32 	%rd92, %r189, 4;
	add.s64 	%rd93, %rd16, %rd92;
	st.global.f32 	[%rd93], %f3;
	bra.uni 	$L__BB0_36;
$L__BB0_35:
	ld.param.u32 	%r193, [_ZN6oscean13interpolation3gpu4cuda35pchip2DInterpolationOptimizedKernelEPKfS4_S4_S4_Pfiiiifffff_param_7];
	cvt.rn.f32.s32 	%f42, %r8;
	sub.f32 	%f43, %f1, %f42;
	cvt.rn.f32.s32 	%f44, %r9;
	sub.f32 	%f45, %f2, %f44;
	cvt.rmi.s32.f32 	%r172, %f43;
	cvt.rmi.s32.f32 	%r173, %f45;
	cvt.rn.f32.s32 	%f46, %r172;
	sub.f32 	%f47, %f43, %f46;
	cvt.rn.f32.s32 	%f48, %r173;
	sub.f32 	%f49, %f45, %f48;
	mul.lo.s32 	%r174, %r173, 72;
	mov.u32 	%r175, _ZZN6oscean13interpolation3gpu4cuda35pchip2DInterpolationOptimizedKernelEPKfS4_S4_S4_PfiiiifffffE10sharedData;
	add.s32 	%r176, %r175, %r174;
	shl.b32 	%r177, %r172, 2;
	add.s32 	%r178, %r176, %r177;
	ld.shared.f32 	%f50, [%r178];
	ld.shared.f32 	%f51, [%r178+4];
	ld.shared.f32 	%f52, [%r178+72];
	ld.shared.f32 	%f53, [%r178+76];
	abs.f32 	%f54, %f50;
	setp.num.f32 	%p49, %f54, %f54;
	selp.f32 	%f55, %f50, %f3, %p49;
	abs.f32 	%f56, %f51;
	setp.num.f32 	%p50, %f56, %f56;
	selp.f32 	%f57, %f51, %f3, %p50;
	abs.f32 	%f58, %f52;
	setp.num.f32 	%p51, %f58, %f58;
	selp.f32 	%f59, %f52, %f3, %p51;
	abs.f32 	%f60, %f53;
	setp.num.f32 	%p52, %f60, %f60;
	selp.f32 	%f61, %f53, %f3, %p52;
	mov.u32 	%r179, _ZZN6oscean13interpolation3gpu4cuda35pchip2DInterpolationOptimizedKernelEPKfS4_S4_S4_PfiiiifffffE12sharedDerivX;
	add.s32 	%r180, %r179, %r174;
	add.s32 	%r181, %r180, %r177;
	ld.shared.f32 	%f62, [%r181];
	ld.shared.f32 	%f63, [%r181+4];
	ld.shared.f32 	%f64, [%r181+72];
	ld.shared.f32 	%f65, [%r181+76];
	mov.u32 	%r182, _ZZN6oscean13interpolation3gpu4cuda35pchip2DInterpolationOptimizedKernelEPKfS4_S4_S4_PfiiiifffffE12sharedDerivY;
	add.s32 	%r183, %r182, %r174;
	add.s32 	%r184, %r183, %r177;
	ld.shared.f32 	%f66, [%r184];
	ld.shared.f32 	%f67, [%r184+4];
	ld.shared.f32 	%f68, [%r184+72];
	ld.shared.f32 	%f69, [%r184+76];
	mov.u32 	%r185, _ZZN6oscean13interpolation3gpu4cuda35pchip2DInterpolationOptimizedKernelEPKfS4_S4_S4_PfiiiifffffE13sharedDerivXY;
	add.s32 	%r186, %r185, %r174;
	add.s32 	%r187, %r186, %r177;
	ld.shared.f32 	%f70, [%r187];
	ld.shared.f32 	%f71, [%r187+4];
	ld.shared.f32 	%f72, [%r187+72];
	ld.shared.f32 	%f73, [%r187+76];
	mul.f32 	%f74, %f47, %f47;
	mov.f32 	%f75, 0f3F800000;
	sub.f32 	%f76, %f75, %f47;
	mul.f32 	%f77, %f76, %f76;
	fma.rn.f32 	%f78, %f47, 0f40000000, 0f3F800000;
	mul.f32 	%f79, %f78, %f77;
	mul.f32 	%f80, %f47, %f77;
	fma.rn.f32 	%f81, %f47, 0fC0000000, 0f40400000;
	mul.f32 	%f82, %f74, %f81;
	add.f32 	%f83, %f47, 0fBF800000;
	mul.f32 	%f84, %f74, %f83;
	mul.f32 	%f85, %f84, %f63;
	fma.rn.f32 	%f86, %f82, %f57, %f85;
	fma.rn.f32 	%f87, %f80, %f62, %f86;
	fma.rn.f32 	%f88, %f79, %f55, %f87;
	mul.f32 	%f89, %f84, %f65;
	fma.rn.f32 	%f90, %f82, %f61, %f89;
	fma.rn.f32 	%f91, %f80, %f64, %f90;
	fma.rn.f32 	%f92, %f79, %f59, %f91;
	mul.f32 	%f93, %f84, %f71;
	fma.rn.f32 	%f94, %f82, %f67, %f93;
	fma.rn.f32 	%f95, %f80, %f70, %f94;
	fma.rn.f32 	%f96, %f79, %f66, %f95;
	mul.f32 	%f97, %f84, %f73;
	fma.rn.f32 	%f98, %f82, %f69, %f97;
	fma.rn.f32 	%f99, %f80, %f72, %f98;
	fma.rn.f32 	%f100, %f79, %f68, %f99;
	mul.f32 	%f101, %f49, %f49;
	sub.f32 	%f102, %f75, %f49;
	mul.f32 	%f103, %f102, %f102;
	fma.rn.f32 	%f104, %f49, 0f40000000, 0f3F800000;
	mul.f32 	%f105, %f104, %f103;
	mul.f32 	%f106, %f49, %f103;
	fma.rn.f32 	%f107, %f49, 0fC0000000, 0f40400000;
	mul.f32 	%f108, %f101, %f107;
	add.f32 	%f109, %f49, 0fBF800000;
	mul.f32 	%f110, %f101, %f109;
	mul.f32 	%f111, %f110, %f100;
	fma.rn.f32 	%f112, %f108, %f92, %f111;
	fma.rn.f32 	%f113, %f106, %f96, %f112;
	fma.rn.f32 	%f114, %f105, %f88, %f113;
	mad.lo.s32 	%r188, %r193, %r6, %r3;
	mul.wide.s32 	%rd90, %r188, 4;
	add.s64 	%rd91, %rd16, %rd90;
	st.global.f32 	[%rd91], %f114;
$L__BB0_36:
	ret;

}
	// .globl	_ZN6oscean13interpolation3gpu4cuda36pchip2DInterpolationIntegratedKernelEPKfPfiiiifffff
.visible .entry _ZN6oscean13interpolation3gpu4cuda36pchip2DInterpolationIntegratedKernelEPKfPfiiiifffff(
	.param .u64 .ptr .align 1 _ZN6oscean13interpolation3gpu4cuda36pchip2DInterpolationIntegratedKernelEPKfPfiiiifffff_param_0,
	.param .u64 .ptr .align 1 _ZN6oscean13interpolation3gpu4cuda36pchip2DInterpolationIntegratedKernelEPKfPfiiiifffff_param_1,
	.param .u32 _ZN6oscean13interpolation3gpu4cuda36pchip2DInterpolationIntegratedKernelEPKfPfiiiifffff_param_2,
	.param .u32 _ZN6oscean13interpolation3gpu4cuda36pchip2DInterpolationIntegratedKernelEPKfPfiiiifffff_param_3,
	.param .u32 _ZN6oscean13interpolation3gpu4cuda36pchip2DInterpolationIntegratedKernelEPKfPfiiiifffff_param_4,
	.param .u32 _ZN6oscean13interpolation3gpu4cuda36pchip2DInterpolationIntegratedKernelEPKfPfiiiifffff_param_5,
	.param .f32 _ZN6oscean13interpolation3gpu4cuda36pchip2DInterpolationIntegratedKernelEPKfPfiiiifffff_param_6,
	.param .f32 _ZN6oscean13interpolation3gpu4cuda36pchip2DInterpolationIntegratedKernelEPKfPfiiiifffff_param_7,
	.param .f32 _ZN6oscean13interpolation3gpu4cuda36pchip2DInterpolationIntegratedKernelEPKfPfiiiifffff_param_8,
	.param .f32 _ZN6oscean13interpolation3gpu4cuda36pchip2DInterpolationIntegratedKernelEPKfPfiiiifffff_param_9,
	.param .f32 _ZN6oscean13interpolation3gpu4cuda36pchip2DInterpolationIntegratedKernelEPKfPfiiiifffff_param_10
)
{
	.reg .pred 	%p<63>;
	.reg .b16 	%rs<55>;
	.reg .b32 	%r<128>;
	.reg .b32 	%f<182>;
	.reg .b64 	%rd<53>;
	// demoted variable
	.shared .align 4 .b8 _ZZN6oscean13interpolation3gpu4cuda36pchip2DInterpolationIntegratedKernelEPKfPfiiiifffffE10sharedData[1444];
	ld.param.u64 	%rd3, [_ZN6oscean13interpolation3gpu4cuda36pchip2DInterpolationIntegratedKernelEPKfPfiiiifffff_param_0];
	ld.param.u32 	%r37, [_ZN6oscean13interpolation3gpu4cuda36pchip2DInterpolationIntegratedKernelEPKfPfiiiifffff_param_2];
	ld.param.u32 	%r38, [_ZN6oscean13interpolation3gpu4cuda36pchip2DInterpolationIntegratedKernelEPKfPfiiiifffff_param_3];
	ld.param.f32 	%f45, [_ZN6oscean13interpolation3gpu4cuda36pchip2DInterpolationIntegratedKernelEPKfPfiiiifffff_param_6];
	ld.param.f32 	%f46, [_ZN6oscean13interpolation3gpu4cuda36pchip2DInterpolationIntegratedKernelEPKfPfiiiifffff_param_7];
	ld.param.f32 	%f47, [_ZN6oscean13interpolation3gpu4cuda36pchip2DInterpolationIntegratedKernelEPKfPfiiiifffff_param_8];
	ld.param.f32 	%f48, [_ZN6oscean13interpolation3gpu4cuda36pchip2DInterpolationIntegratedKernelEPKfPfiiiifffff_param_9];
	ld.param.f32 	%f44, [_ZN6oscean13interpolation3gpu4cuda36pchip2DInterpolationIntegratedKernelEPKfPfiiiifffff_param_10];
	cvta.to.global.u64 	%rd1, %rd3;
	mov.u32 	%r41, %ctaid.x;
	mov.u32 	%r1, %ntid.x;
	mul.lo.s32 	%r42, %r41, %r1;
	mov.u32 	%r2, %tid.x;
	add.s32 	%r3, %r42, %r2;
	mov.u32 	%r43, %ctaid.y;
	mov.u32 	%r4, %ntid.y;
	mul.lo.s32 	%r44, %r43, %r4;
	mov.u32 	%r5, %tid.y;
	add.s32 	%r6, %r44, %r5;
	cvt.rn.f32.s32 	%f49, %r3;
	fma.rn.f32 	%f1, %f49, %f45, %f47;
	cvt.rn.f32.u32 	%f50, %r6;
	fma.rn.f32 	%f2, %f50, %f46, %f48;
	cvt.rn.f32.u32 	%f51, %r42;
	fma.rn.f32 	%f52, %f51, %f45, %f47;
	cvt.rmi.s32.f32 	%r7, %f52;
	add.s32 	%r8, %r7, -1;
	cvt.rn.f32.u32 	%f53, %r44;
	fma.rn.f32 	%f54, %f53, %f46, %f48;
	cvt.rmi.s32.f32 	%r45, %f54;
	add.s32 	%r9, %r45, -1;
	mad.lo.s32 	%r127, %r5, %r1, %r2;
	mul.lo.s32 	%r11, %r1, %r4;
	setp.gt.u32 	%p1, %r127, 360;
	@%p1 bra 	$L__BB1_22;
	add.s32 	%r46, %r127, %r11;
	max.u32 	%r47, %r46, 361;
	setp.lt.u32 	%p2, %r46, 361;
	selp.u32 	%r48, 1, 0, %p2;
	add.s32 	%r49, %r46, %r48;
	sub.s32 	%r50, %r47, %r49;
	div.u32 	%r51, %r50, %r11;
	add.s32 	%r12, %r51, %r48;
	and.b32  	%r52, %r12, 3;
	setp.eq.s32 	%p3, %r52, 3;
	@%p3 bra 	$L__BB1_7;
	add.s32 	%r53, %r12, 1;
	and.b32  	%r54, %r53, 3;
	cvt.u16.u32 	%rs49, %r127;
	cvt.u16.u32 	%rs2, %r11;
	neg.s32 	%r125, %r54;
	mad.lo.s32 	%r55, %r4, %r54, %r5;
	mad.lo.s32 	%r127, %r1, %r55, %r2;
	cvt.s64.s32 	%rd7, %r7;
$L__BB1_3:
	.pragma "nounroll";
	mul.hi.u16 	%rs24, %rs49, -10347;
	shr.u16 	%rs25, %rs24, 4;
	mad.lo.s16 	%rs4, %rs25, -19, %rs49;
	cvt.u32.u16 	%r16, %rs4;
	cvt.u32.u16 	%r17, %rs25;
	add.s32 	%r56, %r8, %r16;
	add.s32 	%r18, %r9, %r17;
	setp.gt.s32 	%p4, %r56, -1;
	setp.lt.s32 	%p5, %r56, %r37;
	and.pred  	%p6, %p4, %p5;
	setp.gt.s32 	%p7, %r18, -1;
	setp.lt.s32 	%p8, %r18, %r38;
	and.pred  	%p9, %p7, %p8;
	and.pred  	%p11, %p6, %p9;
	@%p11 bra 	$L__BB1_5;
	mov.u32 	%r57, _ZZN6oscean13interpolation3gpu4cuda36pchip2DInterpolationIntegratedKernelEPKfPfiiiifffffE10sharedData;
	mad.lo.s32 	%r58, %r17, 76, %r57;
	shl.b32 	%r59, %r16, 2;
	add.s32 	%r60, %r58, %r59;
	st.shared.f32 	[%r60], %f44;
	bra.uni 	$L__BB1_6;
$L__BB1_5:
	mul.lo.s32 	%r61, %r18, %r37;
	cvt.s64.s32 	%rd5, %r61;
	cvt.u64.u16 	%rd6, %rs4;
	add.s64 	%rd8, %rd7, %rd6;
	add.s64 	%rd9, %rd8, %rd5;
	shl.b64 	%rd10, %rd9, 2;
	add.s64 	%rd11, %rd1, %rd10;
	ld.global.nc.f32 	%f55, [%rd11+-4];
	mov.u32 	%r62, _ZZN6oscean13interpolation3gpu4cuda36pchip2DInterpolationIntegratedKernelEPKfPfiiiifffffE10sharedData;
	mad.lo.s32 	%r63, %r17, 76, %r62;
	shl.b32 	%r64, %r16, 2;
	add.s32 	%r65, %r63, %r64;
	st.shared.f32 	[%r65], %f55;
$L__BB1_6:
	add.s16 	%rs49, %rs49, %rs2;
	add.s32 	%r125, %r125, 1;
	setp.ne.s32 	%p12, %r125, 0;
	@%p12 bra 	$L__BB1_3;
$L__BB1_7:
	setp.lt.u32 	%p13, %r12, 3;
	@%p13 bra 	$L__BB1_22;
	shl.b32 	%r66, %r11, 1;
	add.s32 	%r67, %r127, %r66;
	cvt.u16.u32 	%rs6, %r67;
	mad.lo.s32 	%r68, %r11, 3, %r127;
	cvt.u16.u32 	%rs7, %r68;
	add.s32 	%r69, %r127, %r11;
	cvt.u16.u32 	%rs8, %r69;
	cvt.u16.u32 	%rs9, %r127;
	mov.b16 	%rs54, 0;
	cvt.s64.s32 	%rd14, %r7;
	mov.u16 	%rs50, %rs9;
	mov.u16 	%rs51, %rs8;
	mov.u16 	%rs52, %rs7;
	mov.u16 	%rs53, %rs6;
$L__BB1_9:
	mul.hi.u16 	%rs27, %rs50, -10347;
	shr.u16 	%rs28, %rs27, 4;
	add.s16 	%rs29, %rs9, %rs54;
	mad.lo.s16 	%rs15, %rs28, -19, %rs29;
	cvt.u32.u16 	%r22, %rs15;
	mul.hi.u16 	%rs30, %rs29, -10347;
	shr.u16 	%rs31, %rs30, 4;
	cvt.u32.u16 	%r23, %rs31;
	add.s32 	%r70, %r8, %r22;
	add.s32 	%r24, %r9, %r23;
	setp.gt.s32 	%p14, %r70, -1;
	setp.lt.s32 	%p15, %r70, %r37;
	and.pred  	%p16, %p14, %p15;
	setp.gt.s32 	%p17, %r24, -1;
	setp.lt.s32 	%p18, %r24, %r38;
	and.pred  	%p19, %p17, %p18;
	and.pred  	%p21, %p16, %p19;
	not.pred 	%p22, %p21;
	@%p22 bra 	$L__BB1_11;
	ld.param.u64 	%rd48, [_ZN6oscean13interpolation3gpu4cuda36pchip2DInterpolationIntegratedKernelEPKfPfiiiifffff_param_0];
	mul.lo.s32 	%r75, %r24, %r37;
	cvt.s64.s32 	%rd12, %r75;
	cvt.u64.u16 	%rd13, %rs15;
	add.s64 	%rd15, %rd14, %rd13;
	add.s64 	%rd16, %rd15, %rd12;
	cvta.to.global.u64 	%rd17, %rd48;
	shl.b64 	%rd18, %rd16, 2;
	add.s64 	%rd19, %rd17, %rd18;
	ld.global.nc.f32 	%f56, [%rd19+-4];
	mov.u32 	%r76, _ZZN6oscean13interpolation3gpu4cuda36pchip2DInterpolationIntegratedKernelEPKfPfiiiifffffE10sharedData;
	mad.lo.s32 	%r77, %r23, 76, %r76;
	shl.b32 	%r78, %r22, 2;
	add.s32 	%r79, %r77, %r78;
	st.shared.f32 	[%r79], %f56;
	bra.uni 	$L__BB1_12;
$L__BB1_11:
	mov.u32 	%r71, _ZZN6oscean13interpolation3gpu4cuda36pchip2DInterpolationIntegratedKernelEPKfPfiiiifffffE10sharedData;
	mad.lo.s32 	%r72, %r23, 76, %r71;
	shl.b32 	%r73, %r22, 2;
	add.s32 	%r74, %r72, %r73;
	st.shared.f32 	[%r74], %f44;
$L__BB1_12:
	add.s16 	%rs32, %rs8, %rs54;
	mul.hi.u16 	%rs33, %rs51, -10347;
	shr.u16 	%rs34, %rs33, 4;
	mad.lo.s16 	%rs16, %rs34, -19, %rs32;
	cvt.u32.u16 	%r25, %rs16;
	mul.hi.u16 	%rs35, %rs32, -10347;
	shr.u16 	%rs36, %rs35, 4;
	cvt.u32.u16 	%r26, %rs36;
	add.s32 	%r80, %r8, %r25;
	add.s32 	%r27, %r9, %r26;
	setp.gt.s32 	%p23, %r80, -1;
	setp.lt.s32 	%p24, %r80, %r37;
	and.pred  	%p25, %p23, %p24;
	setp.gt.s32 	%p26, %r27, -1;
	setp.lt.s32 	%p27, %r27, %r38;
	and.pred  	%p28, %p26, %p27;
	and.pred  	%p30, %p25, %p28;
	@%p30 bra 	$L__BB1_14;
	mov.u32 	%r81, _ZZN6oscean13interpolation3gpu4cuda36pchip2DInterpolationIntegratedKernelEPKfPfiiiifffffE10sharedData;
	mad.lo.s32 	%r82, %r26, 76, %r81;
	shl.b32 	%r83, %r25, 2;
	add.s32 	%r84, %r82, %r83;
	st.shared.f32 	[%r84], %f44;
	bra.uni 	$L__BB1_15;
$L__BB1_14:
	ld.param.u64 	%rd49, [_ZN6oscean13interpolation3gpu4cuda36pchip2DInterpolationIntegratedKernelEPKfPfiiiifffff_param_0];
	mul.lo.s32 	%r85, %r27, %r37;
	cvt.s64.s32 	%rd20, %r85;
	cvt.u64.u16 	%rd21, %rs16;
	add.s64 	%rd23, %rd14, %rd21;
	add.s64 	%rd24, %rd23, %rd20;
	cvta.to.global.u64 	%rd25, %rd49;
	shl.b64 	%rd26, %rd24, 2;
	add.s64 	%rd27, %rd25, %rd26;
	ld.global.nc.f32 	%f57, [%rd27+-4];
	mov.u32 	%r86, _ZZN6oscean13interpolation3gpu4cuda36pchip2DInterpolationIntegratedKernelEPKfPfiiiifffffE10sharedData;
	mad.lo.s32 	%r87, %r26, 76, %r86;
	shl.b32 	%r88, %r25, 2;
	add.s32 	%r89, %r87, %r88;
	st.shared.f32 	[%r89], %f57;
$L__BB1_15:
	add.s32 	%r28, %r127, %r11;
	add.s16 	%rs37, %rs6, %rs54;
	mul.hi.u16 	%rs38, %rs53, -10347;
	shr.u16 	%rs39, %rs38, 4;
	mad.lo.s16 	%rs17, %rs39, -19, %rs37;
	cvt.u32.u16 	%r29, %rs17;
	mul.hi.u16 	%rs40, %rs37, -10347;
	shr.u16 	%rs41, %rs40, 4;
	cvt.u32.u16 	%r30, %rs41;
	add.s32 	%r90, %r8, %r29;
	add.s32 	%r31, %r9, %r30;
	setp.gt.s32 	%p31, %r90, -1;
	setp.lt.s32 	%p32, %r90, %r37;
	and.pred  	%p33, %p31, %p32;
	setp.gt.s32 	%p34, %r31, -1;
	setp.lt.s32 	%p35, %r31, %r38;
	and.pred  	%p36, %p34, %p35;
	and.pred  	%p38, %p33, %p36;
	@%p38 bra 	$L__BB1_17;
	mov.u32 	%r91, _ZZN6oscean13interpolation3gpu4cuda36pchip2DInterpolationIntegratedKernelEPKfPfiiiifffffE10sharedData;
	mad.lo.s32 	%r92, %r30, 76, %r91;
	shl.b32 	%r93, %r29, 2;
	add.s32 	%r94, %r92, %r93;
	st.shared.f32 	[%r94], %f44;
	bra.uni 	$L__BB1_18;
$L__BB1_17:
	ld.param.u64 	%rd50, [_ZN6oscean13interpolation3gpu4cuda36pchip2DInterpolationIntegratedKernelEPKfPfiiiifffff_param_0];
	mul.lo.s32 	%r95, %r31, %r37;
	cvt.s64.s32 	%rd28, %r95;
	cvt.u64.u16 	%rd29, %rs17;
	add.s64 	%rd31, %rd14, %rd29;
	add.s64 	%rd32, %rd31, %rd28;
	cvta.to.global.u64 	%rd33, %rd50;
	shl.b64 	%rd34, %rd32, 2;
	add.s64 	%rd35, %rd33, %rd34;
	ld.global.nc.f32 	%f58, [%rd35+-4];
	mov.u32 	%r96, _ZZN6oscean13interpolation3gpu4cuda36pchip2DInterpolationIntegratedKernelEPKfPfiiiifffffE10sharedData;
	mad.lo.s32 	%r97, %r30, 76, %r96;
	shl.b32 	%r98, %r29, 2;
	add.s32 	%r99, %r97, %r98;
	st.shared.f32 	[%r99], %f58;
$L__BB1_18:
	add.s32 	%r32, %r28, %r11;
	add.s16 	%rs42, %rs7, %rs54;
	mul.hi.u16 	%rs43, %rs52, -10347;
	shr.u16 	%rs44, %rs43, 4;
	mad.lo.s16 	%rs18, %rs44, -19, %rs42;
	cvt.u32.u16 	%r33, %rs18;
	mul.hi.u16 	%rs45, %rs42, -10347;
	shr.u16 	%rs46, %rs45, 4;
	cvt.u32.u16 	%r34, %rs46;
	add.s32 	%r100, %r8, %r33;
	add.s32 	%r35, %r9, %r34;
	setp.gt.s32 	%p39, %r100, -1;
	setp.lt.s32 	%p40, %r100, %r37;
	and.pred  	%p41, %p39, %p40;
	setp.gt.s32 	%p42, %r35, -1;
	setp.lt.s32 	%p43, %r35, %r38;
	and.pred  	%p44, %p42, %p43;
	and.pred  	%p46, %p41, %p44;
	@%p46 bra 	$L__BB1_20;
	mov.u32 	%r101, _ZZN6oscean13interpolation3gpu4cuda36pchip2DInterpolationIntegratedKernelEPKfPfiiiifffffE10sharedData;
	mad.lo.s32 	%r102, %r34, 76, %r101;
	shl.b32 	%r103, %r33, 2;
	add.s32 	%r104, %r102, %r103;
	st.shared.f32 	[%r104], %f44;
	bra.uni 	$L__BB1_21;
$L__BB1_20:
	ld.param.u64 	%rd51, [_ZN6oscean13interpolation3gpu4cuda36pchip2DInterpolationIntegratedKernelEPKfPfiiiifffff_param_0];
	mul.lo.s32 	%r105, %r35, %r37;
	cvt.s64.s32 	%rd36, %r105;
	cvt.u64.u16 	%rd37, %rs18;
	add.s64 	%rd39, %rd14, %rd37;
	add.s64 	%rd40, %rd39, %rd36;
	cvta.to.global.u64 	%rd41, %rd51;
	shl.b64 	%rd42, %rd40, 2;
	add.s64 	%rd43, %rd41, %rd42;
	ld.global.nc.f32 	%f59, [%rd43+-4];
	mov.u32 	%r106, _ZZN6oscean13interpolation3gpu4cuda36pchip2DInterpolationIntegratedKernelEPKfPfiiiifffffE10sharedData;
	mad.lo.s32 	%r107, %r34, 76, %r106;
	shl.b32 	%r108, %r33, 2;
	add.s32 	%r109, %r107, %r108;
	st.shared.f32 	[%r109], %f59;
$L__BB1_21:
	add.s32 	%r110, %r32, %r11;
	add.s32 	%r127, %r110, %r11;
	cvt.u16.u32 	%rs47, %r11;
	shl.b16 	%rs48, %rs47, 2;
	add.s16 	%rs54, %rs54, %rs48;
	add.s16 	%rs53, %rs53, %rs48;
	add.s16 	%rs52, %rs52, %rs48;
	add.s16 	%rs51, %rs51, %rs48;
	add.s16 	%rs50, %rs50, %rs48;
	setp.lt.u32 	%p47, %r127, 361;
	@%p47 bra 	$L__BB1_9;
$L__BB1_22:
	ld.param.u32 	%r124, [_ZN6oscean13interpolation3gpu4cuda36pchip2DInterpolationIntegratedKernelEPKfPfiiiifffff_param_5];
	ld.param.u32 	%r121, [_ZN6oscean13interpolation3gpu4cuda36pchip2DInterpolationIntegratedKernelEPKfPfiiiifffff_param_4];
	bar.sync 	0;
	setp.ge.s32 	%p48, %r3, %r121;
	setp.ge.s32 	%p49, %r6, %r124;
	or.pred  	%p50, %p48, %p49;
	@%p50 bra 	$L__BB1_43;
	ld.param.u64 	%rd52, [_ZN6oscean13interpolation3gpu4cuda36pchip2DInterpolationIntegratedKernelEPKfPfiiiifffff_param_1];
	cvta.to.global.u64 	%rd2, %rd52;
	add.s32 	%r111, %r37, -2;
	cvt.rn.f32.s32 	%f60, %r111;
	setp.ge.f32 	%p51, %f1, %f60;
	min.f32 	%f62, %f1, %f2;
	setp.lt.f32 	%p52, %f62, 0f3F800000;
	or.pred  	%p53, %p52, %p51;
	@%p53 bra 	$L__BB1_25;
	add.s32 	%r112, %r38, -2;
	cvt.rn.f32.s32 	%f63, %r112;
	setp.ltu.f32 	%p54, %f2, %f63;
	@%p54 bra 	$L__BB1_26;
$L__BB1_25:
	ld.param.u32 	%r123, [_ZN6oscean13interpolation3gpu4cuda36pchip2DInterpolationIntegratedKernelEPKfPfiiiifffff_param_4];
	mad.lo.s32 	%r120, %r123, %r6, %r3;
	mul.wide.s32 	%rd46, %r120, 4;
	add.s64 	%rd47, %rd2, %rd46;
	st.global.f32 	[%rd47], %f44;
	bra.uni 	$L__BB1_43;
$L__BB1_26:
	cvt.rn.f32.s32 	%f65, %r8;
	sub.f32 	%f66, %f1, %f65;
	cvt.rn.f32.s32 	%f67, %r9;
	sub.f32 	%f68, %f2, %f67;
	cvt.rmi.s32.f32 	%r113, %f66;
	cvt.rmi.s32.f32 	%r114, %f68;
	cvt.rn.f32.s32 	%f69, %r113;
	sub.f32 	%f3, %f66, %f69;
	cvt.rn.f32.s32 	%f70, %r114;
	sub.f32 	%f4, %f68, %f70;
	mov.u32 	%r115, _ZZN6oscean13interpolation3gpu4cuda36pchip2DInterpolationIntegratedKernelEPKfPfiiiifffffE10sharedData;
	mad.lo.s32 	%r116, %r114, 76, %r115;
	shl.b32 	%r117, %r113, 2;
	add.s32 	%r118, %r116, %r117;
	ld.shared.f32 	%f5, [%r118+-76];
	ld.shared.f32 	%f6, [%r118+-72];
	ld.shared.f32 	%f71, [%r118+-4];
	ld.shared.f32 	%f7, [%r118];
	ld.shared.f32 	%f8, [%r118+4];
	ld.shared.f32 	%f9, [%r118+8];
	ld.shared.f32 	%f10, [%r118+72];
	ld.shared.f32 	%f11, [%r118+76];
	ld.shared.f32 	%f12, [%r118+80];
	ld.shared.f32 	%f13, [%r118+84];
	ld.shared.f32 	%f14, [%r118+152];
	ld.shared.f32 	%f15, [%r118+156];
	sub.f32 	%f16, %f7, %f71;
	sub.f32 	%f17, %f8, %f7;
	mul.f32 	%f72, %f16, %f17;
	setp.le.f32 	%p55, %f72, 0f00000000;
	mov.f32 	%f174, 0f00000000;
	@%p55 bra 	$L__BB1_28;
	mov.f32 	%f73, 0f40400000;
	div.rn.f32 	%f74, %f73, %f16;
	div.rn.f32 	%f75, %f73, %f17;
	add.f32 	%f76, %f74, %f75;
	mov.f32 	%f77, 0f40C00000;
	div.rn.f32 	%f174, %f77, %f76;
$L__BB1_28:
	sub.f32 	%f20, %f7, %f5;
	sub.f32 	%f21, %f11, %f7;
	mul.f32 	%f79, %f20, %f21;
	setp.le.f32 	%p56, %f79, 0f00000000;
	mov.f32 	%f175, 0f00000000;
	@%p56 bra 	$L__BB1_30;
	mov.f32 	%f80, 0f40400000;
	div.rn.f32 	%f81, %f80, %f20;
	div.rn.f32 	%f82, %f80, %f21;
	add.f32 	%f83, %f81, %f82;
	mov.f32 	%f84, 0f40C00000;
	div.rn.f32 	%f175, %f84, %f83;
$L__BB1_30:
	sub.f32 	%f24, %f9, %f8;
	mul.f32 	%f86, %f17, %f24;
	setp.le.f32 	%p57, %f86, 0f00000000;
	mov.f32 	%f176, 0f00000000;
	@%p57 bra 	$L__BB1_32;
	mov.f32 	%f87, 0f40400000;
	div.rn.f32 	%f88, %f87, %f17;
	div.rn.f32 	%f89, %f87, %f24;
	add.f32 	%f90, %f88, %f89;
	mov.f32 	%f91, 0f40C00000;
	div.rn.f32 	%f176, %f91, %f90;
$L__BB1_32:
	sub.f32 	%f27, %f8, %f6;
	sub.f32 	%f28, %f12, %f8;
	mul.f32 	%f93, %f27, %f28;
	setp.le.f32 	%p58, %f93, 0f00000000;
	mov.f32 	%f177, 0f00000000;
	@%p58 bra 	$L__BB1_34;
	mov.f32 	%f94, 0f40400000;
	div.rn.f32 	%f95, %f94, %f27;
	div.rn.f32 	%f96, %f94, %f28;
	add.f32 	%f97, %f95, %f96;
	mov.f32 	%f98, 0f40C00000;
	div.rn.f32 	%f177, %f98, %f97;
$L__BB1_34:
	sub.f32 	%f31, %f11, %f10;
	sub.f32 	%f32, %f12, %f11;
	mul.f32 	%f100, %f31, %f32;
	setp.le.f32 	%p59, %f100, 0f00000000;
	mov.f32 	%f178, 0f00000000;
	@%p59 bra 	$L__BB1_36;
	mov.f32 	%f101, 0f40400000;
	div.rn.f32 	%f102, %f101, %f31;
	div.rn.f32 	%f103, %f101, %f32;
	add.f32 	%f104, %f102, %f103;
	mov.f32 	%f105, 0f40C00000;
	div.rn.f32 	%f178, %f105, %f104;
$L__BB1_36:
	sub.f32 	%f35, %f14, %f11;
	mul.f32 	%f107, %f21, %f35;
	setp.le.f32 	%p60, %f107, 0f00000000;
	mov.f32 	%f179, 0f00000000;
	@%p60 bra 	$L__BB1_38;
	mov.f32 	%f108, 0f40400000;
	div.rn.f32 	%f109, %f108, %f21;
	div.rn.f32 	%f110, %f108, %f35;
	add.f32 	%f111, %f109, %f110;
	mov.f32 	%f112, 0f40C00000;
	div.rn.f32 	%f179, %f112, %f111;
$L__BB1_38:
	sub.f32 	%f38, %f13, %f12;
	mul.f32 	%f114, %f32, %f38;
	setp.le.f32 	%p61, %f114, 0f00000000;
	mov.f32 	%f180, 0f00000000;
	@%p61 bra 	$L__BB1_40;
	mov.f32 	%f115, 0f40400000;
	div.rn.f32 	%f116, %f115, %f32;
	div.rn.f32 	%f117, %f115, %f38;
	add.f32 	%f118, %f116, %f117;
	mov.f32 	%f119, 0f40C00000;
	div.rn.f32 	%f180, %f119, %f118;
$L__BB1_40:
	sub.f32 	%f41, %f15, %f12;
	mul.f32 	%f121, %f28, %f41;
	setp.le.f32 	%p62, %f121, 0f00000000;
	mov.f32 	%f181, 0f00000000;
	@%p62 bra 	$L__BB1_42;
	mov.f32 	%f122, 0f40400000;
	div.rn.f32 	%f123, %f122, %f28;
	div.rn.f32 	%f124, %f122, %f41;
	add.f32 	%f125, %f123, %f124;
	mov.f32 	%f126, 0f40C00000;
	div.rn.f32 	%f181, %f126, %f125;
$L__BB1_42:
	ld.param.u32 	%r122, [_ZN6oscean13interpolation3gpu4cuda36pchip2DInterpolationIntegratedKernelEPKfPfiiiifffff_param_4];
	sub.f32 	%f127, %f176, %f174;
	sub.f32 	%f128, %f180, %f178;
	add.f32 	%f129, %f127, %f128;
	mul.f32 	%f130, %f129, 0f3F000000;
	add.f32 	%f131, %f128, %f128;
	mul.f32 	%f132, %f131, 0f3F000000;
	mul.f32 	%f133, %f3, %f3;
	mov.f32 	%f134, 0f3F800000;
	sub.f32 	%f135, %f134, %f3;
	mul.f32 	%f136, %f135, %f135;
	fma.rn.f32 	%f137, %f3, 0f40000000, 0f3F800000;
	mul.f32 	%f138, %f137, %f136;
	mul.f32 	%f139, %f3, %f136;
	fma.rn.f32 	%f140, %f3, 0fC0000000, 0f40400000;
	mul.f32 	%f141, %f133, %f140;
	add.f32 	%f142, %f3, 0fBF800000;
	mul.f32 	%f143, %f133, %f142;
	mul.f32 	%f144, %f143, %f176;
	fma.rn.f32 	%f145, %f141, %f8, %f144;
	fma.rn.f32 	%f146, %f139, %f174, %f145;
	fma.rn.f32 	%f147, %f138, %f7, %f146;
	mul.f32 	%f148, %f143, %f180;
	fma.rn.f32 	%f149, %f141, %f12, %f148;
	fma.rn.f32 	%f150, %f139, %f178, %f149;
	fma.rn.f32 	%f151, %f138, %f11, %f150;
	mul.f32 	%f152, %f143, %f130;
	fma.rn.f32 	%f153, %f141, %f177, %f152;
	fma.rn.f32 	%f154, %f139, %f130, %f153;
	fma.rn.f32 	%f155, %f138, %f175, %f154;
	mul.f32 	%f156, %f143, %f132;
	fma.rn.f32 	%f157, %f141, %f181, %f156;
	fma.rn.f32 	%f158, %f139, %f132, %f157;
	fma.rn.f32 	%f159, %f138, %f179, %f158;
	mul.f32 	%f160, %f4, %f4;
	sub.f32 	%f161, %f134, %f4;
	mul.f32 	%f162, %f161, %f161;
	fma.rn.f32 	%f163, %f4, 0f40000000, 0f3F800000;
	mul.f32 	%f164, %f163, %f162;
	mul.f32 	%f165, %f4, %f162;
	fma.rn.f32 	%f166, %f4, 0fC0000000, 0f40400000;
	mul.f32 	%f167, %f160, %f166;
	add.f32 	%f168, %f4, 0fBF800000;
	mul.f32 	%f169, %f160, %f168;
	mul.f32 	%f170, %f169, %f159;
	fma.rn.f32 	%f171, %f167, %f151, %f170;
	fma.rn.f32 	%f172, %f165, %f155, %f171;
	fma.rn.f32 	%f173, %f164, %f147, %f172;
	mad.lo.s32 	%r119, %r122, %r6, %r3;
	mul.wide.s32 	%rd44, %r119, 4;
	add.s64 	%rd45, %rd2, %rd44;
	st.global.f32 	[%rd45], %f173;
$L__BB1_43:
	ret;

}
	// .globl	_ZN6oscean13interpolation3gpu4cuda38computePCHIPDerivativesOptimizedKernelEPKfPfS5_S5_iiff
.visible .entry _ZN6oscean13interpolation3gpu4cuda38computePCHIPDerivativesOptimizedKernelEPKfPfS5_S5_iiff(
	.param .u64 .ptr .align 1 _ZN6oscean13interpolation3gpu4cuda38computePCHIPDerivativesOptimizedKernelEPKfPfS5_S5_iiff_param_0,
	.param .u64 .ptr .align 1 _ZN6oscean13interpolation3gpu4cuda38computePCHIPDerivativesOptimizedKernelEPKfPfS5_S5_iiff_param_1,
	.param .u64 .ptr .align 1 _ZN6oscean13interpolation3gpu4cuda38computePCHIPDerivativesOptimizedKernelEPKfPfS5_S5_iiff_param_2,
	.param .u64 .ptr .align 1 _ZN6oscean13interpolation3gpu4cuda38computePCHIPDerivativesOptimizedKernelEPKfPfS5_S5_iiff_param_3,
	.param .u32 _ZN6oscean13interpolation3gpu4cuda38computePCHIPDerivativesOptimizedKernelEPKfPfS5_S5_iiff_param_4,
	.param .u32 _ZN6oscean13interpolation3gpu4cuda38computePCHIPDerivativesOptimizedKernelEPKfPfS5_S5_iiff_param_5,
	.param .f32 _ZN6oscean13interpolation3gpu4cuda38computePCHIPDerivativesOptimizedKernelEPKfPfS5_S5_iiff_param_6,
	.param .f32 _ZN6oscean13interpolation3gpu4cuda38computePCHIPDerivativesOptimizedKernelEPKfPfS5_S5_iiff_param_7
)
{
	.reg .pred 	%p<60>;
	.reg .b32 	%r<60>;
	.reg .b32 	%f<101>;
	.reg .b64 	%rd<23>;
	// demoted variable
	.shared .align 4 .b8 _ZZN6oscean13interpolation3gpu4cuda38computePCHIPDerivativesOptimizedKernelEPKfPfS5_S5_iiffE10sharedData[1296];
	ld.param.u64 	%rd8, [_ZN6oscean13interpolation3gpu4cuda38computePCHIPDerivativesOptimizedKernelEPKfPfS5_S5_iiff_param_0];
	ld.param.u64 	%rd6, [_ZN6oscean13interpolation3gpu4cuda38computePCHIPDerivativesOptimizedKernelEPKfPfS5_S5_iiff_param_1];
	ld.param.u64 	%rd9, [_ZN6oscean13interpolation3gpu4cuda38computePCHIPDerivativesOptimizedKernelEPKfPfS5_S5_iiff_param_2];
	ld.param.u64 	%rd7, [_ZN6oscean13interpolation3gpu4cuda38computePCHIPDerivativesOptimizedKernelEPKfPfS5_S5_iiff_param_3];
	ld.param.u32 	%r24, [_ZN6oscean13interpolation3gpu4cuda38computePCHIPDerivativesOptimizedKernelEPKfPfS5_S5_iiff_param_4];
	ld.param.u32 	%r26, [_ZN6oscean13interpolation3gpu4cuda38computePCHIPDerivativesOptimizedKernelEPKfPfS5_S5_iiff_param_5];
	ld.param.f32 	%f29, [_ZN6oscean13interpolation3gpu4cuda38computePCHIPDerivativesOptimizedKernelEPKfPfS5_S5_iiff_param_6];
	ld.param.f32 	%f30, [_ZN6oscean13interpolation3gpu4cuda38computePCHIPDerivativesOptimizedKernelEPKfPfS5_S5_iiff_param_7];
	cvta.to.global.u64 	%rd1, %rd9;
	cvta.to.global.u64 	%rd2, %rd8;
	mov.u32 	%r27, %ctaid.x;
	mov.u32 	%r1, %ntid.x;
	mov.u32 	%r2, %tid.x;
	mad.lo.s32 	%r3, %r27, %r1, %r2;
	mov.u32 	%r28, %ctaid.y;
	mov.u32 	%r4, %ntid.y;
	mov.u32 	%r5, %tid.y;
	mad.lo.s32 	%r29, %r28, %r4, %r5;
	setp.ge.s32 	%p1, %r3, %r24;
	setp.ge.s32 	%p2, %r29, %r26;
	mad.lo.s32 	%r7, %r24, %r29, %r3;
	mul.wide.s32 	%rd10, %r7, 4;
	add.s64 	%rd3, %rd2, %rd10;
	mov.u32 	%r30, _ZZN6oscean13interpolation3gpu4cuda38computePCHIPDerivativesOptimizedKernelEPKfPfS5_S5_iiffE10sharedData;
	mad.lo.s32 	%r8, %r5, 72, %r30;
	add.s32 	%r9, %r8, 72;
	shl.b32 	%r31, %r2, 2;
	add.s32 	%r10, %r9, %r31;
	or.pred  	%p3, %p1, %p2;
	@%p3 bra 	$L__BB2_2;
	ld.global.nc.f32 	%f31, [%rd3];
	st.shared.f32 	[%r10+4], %f31;
$L__BB2_2:
	setp.ne.s32 	%p4, %r2, 0;
	setp.lt.s32 	%p5, %r3, 1;
	or.pred  	%p6, %p4, %p5;
	@%p6 bra 	$L__BB2_4;
	ld.global.nc.f32 	%f32, [%rd3+-4];
	st.shared.f32 	[%r9], %f32;
$L__BB2_4:
	add.s32 	%r11, %r1, -1;
	setp.ne.s32 	%p7, %r2, %r11;
	add.s32 	%r12, %r24, -1;
	setp.ge.s32 	%p8, %r3, %r12;
	or.pred  	%p9, %p7, %p8;
	@%p9 bra 	$L__BB2_6;
	ld.global.nc.f32 	%f33, [%rd3+4];
	shl.b32 	%r32, %r1, 2;
	add.s32 	%r33, %r9, %r32;
	st.shared.f32 	[%r33+4], %f33;
$L__BB2_6:
	setp.ne.s32 	%p10, %r5, 0;
	setp.eq.s32 	%p11, %r29, 0;
	add.s32 	%r34, %r29, -1;
	mad.lo.s32 	%r35, %r24, %r34, %r3;
	mul.wide.s32 	%rd11, %r35, 4;
	add.s64 	%rd4, %rd2, %rd11;
	or.pred  	%p12, %p10, %p11;
	@%p12 bra 	$L__BB2_8;
	ld.global.nc.f32 	%f34, [%rd4];
	add.s32 	%r38, %r30, %r31;
	st.shared.f32 	[%r38+4], %f34;
$L__BB2_8:
	add.s32 	%r13, %r4, -1;
	setp.ne.s32 	%p13, %r5, %r13;
	add.s32 	%r14, %r26, -1;
	setp.ge.s32 	%p14, %r29, %r14;
	mad.lo.s32 	%r39, %r24, %r29, %r24;
	add.s32 	%r40, %r39, %r3;
	mul.wide.s32 	%rd12, %r40, 4;
	add.s64 	%rd5, %rd2, %rd12;
	mad.lo.s32 	%r15, %r4, 72, %r30;
	or.pred  	%p15, %p13, %p14;
	@%p15 bra 	$L__BB2_10;
	ld.global.nc.f32 	%f35, [%rd5];
	shl.b32 	%r42, %r2, 2;
	add.s32 	%r43, %r15, %r42;
	st.shared.f32 	[%r43+76], %f35;
$L__BB2_10:
	or.b32  	%r44, %r2, %r5;
	setp.ne.s32 	%p18, %r44, 0;
	or.pred  	%p19, %p18, %p5;
	or.pred  	%p20, %p19, %p11;
	@%p20 bra 	$L__BB2_12;
	ld.global.nc.f32 	%f36, [%rd4+-4];
	st.shared.f32 	[_ZZN6oscean13interpolation3gpu4cuda38computePCHIPDerivativesOptimizedKernelEPKfPfS5_S5_iiffE10sharedData], %f36;
$L__BB2_12:
	or.pred  	%p25, %p10, %p7;
	or.pred  	%p26, %p25, %p8;
	or.pred  	%p27, %p26, %p11;
	@%p27 bra 	$L__BB2_14;
	ld.global.nc.f32 	%f37, [%rd4+4];
	shl.b32 	%r45, %r1, 2;
	mov.u32 	%r46, _ZZN6oscean13interpolation3gpu4cuda38computePCHIPDerivativesOptimizedKernelEPKfPfS5_S5_iiffE10sharedData;
	add.s32 	%r47, %r46, %r45;
	st.shared.f32 	[%r47+4], %f37;
$L__BB2_14:
	setp.ge.s32 	%p28, %r29, %r14;
	setp.ne.s32 	%p29, %r5, %r13;
	setp.lt.s32 	%p30, %r3, 1;
	setp.ne.s32 	%p31, %r2, 0;
	or.pred  	%p32, %p31, %p29;
	or.pred  	%p33, %p30, %p32;
	or.pred  	%p34, %p33, %p28;
	@%p34 bra 	$L__BB2_16;
	ld.global.nc.f32 	%f38, [%rd5+-4];
	st.shared.f32 	[%r15+72], %f38;
$L__BB2_16:
	setp.ge.s32 	%p35, %r29, %r14;
	setp.ne.s32 	%p36, %r5, %r13;
	setp.ge.s32 	%p37, %r3, %r12;
	setp.ne.s32 	%p38, %r2, %r11;
	or.pred  	%p39, %p38, %p36;
	or.pred  	%p40, %p39, %p37;
	or.pred  	%p41, %p40, %p35;
	@%p41 bra 	$L__BB2_18;
	ld.global.nc.f32 	%f39, [%rd5+4];
	shl.b32 	%r48, %r1, 2;
	add.s32 	%r49, %r15, %r48;
	st.shared.f32 	[%r49+76], %f39;
$L__BB2_18:
	bar.sync 	0;
	setp.ge.s32 	%p42, %r3, %r24;
	setp.ge.s32 	%p43, %r29, %r26;
	or.pred  	%p44, %p42, %p43;
	@%p44 bra 	$L__BB2_42;
	setp.ne.s32 	%p45, %r3, 0;
	@%p45 bra 	$L__BB2_21;
	ld.shared.f32 	%f50, [%r10+8];
	ld.shared.f32 	%f92, [%r10+4];
	sub.f32 	%f93, %f50, %f92;
	bra.uni 	$L__BB2_25;
$L__BB2_21:
	setp.ne.s32 	%p46, %r3, %r12;
	@%p46 bra 	$L__BB2_23;
	ld.shared.f32 	%f92, [%r10+4];
	ld.shared.f32 	%f49, [%r10];
	sub.f32 	%f93, %f92, %f49;
	bra.uni 	$L__BB2_25;
$L__BB2_23:
	ld.shared.f32 	%f92, [%r10+4];
	ld.shared.f32 	%f41, [%r10];
	sub.f32 	%f6, %f92, %f41;
	ld.shared.f32 	%f42, [%r10+8];
	sub.f32 	%f7, %f42, %f92;
	mul.f32 	%f43, %f6, %f7;
	setp.le.f32 	%p47, %f43, 0f00000000;
	mov.f32 	%f93, 0f00000000;
	@%p47 bra 	$L__BB2_25;
	mov.f32 	%f44, 0f40400000;
	div.rn.f32 	%f45, %f44, %f6;
	div.rn.f32 	%f46, %f44, %f7;
	add.f32 	%f47, %f45, %f46;
	mov.f32 	%f48, 0f40C00000;
	div.rn.f32 	%f93, %f48, %f47;
$L__BB2_25:
	mul.f32 	%f51, %f29, %f93;
	cvta.to.global.u64 	%rd13, %rd6;
	mul.wide.s32 	%rd14, %r7, 4;
	add.s64 	%rd15, %rd13, %rd14;
	st.global.f32 	[%rd15], %f51;
	setp.ne.s32 	%p48, %r29, 0;
	shl.b32 	%r50, %r2, 2;
	add.s32 	%r16, %r8, %r50;
	@%p48 bra 	$L__BB2_27;
	ld.shared.f32 	%f73, [%r16+148];
	sub.f32 	%f74, %f73, %f92;
	mul.f32 	%f75, %f30, %f74;
	add.s64 	%rd19, %rd1, %rd14;
	st.global.f32 	[%rd19], %f75;
	mov.b32 	%r57, 0;
	mov.f32 	%f97, 0f00000000;
	bra.uni 	$L__BB2_35;
$L__BB2_27:
	setp.ne.s32 	%p49, %r29, %r14;
	@%p49 bra 	$L__BB2_29;
	ld.shared.f32 	%f94, [%r16+4];
	sub.f32 	%f95, %f92, %f94;
	bra.uni 	$L__BB2_31;
$L__BB2_29:
	ld.shared.f32 	%f94, [%r16+4];
	sub.f32 	%f14, %f92, %f94;
	ld.shared.f32 	%f53, [%r16+148];
	sub.f32 	%f15, %f53, %f92;
	mul.f32 	%f54, %f14, %f15;
	setp.le.f32 	%p50, %f54, 0f00000000;
	mov.f32 	%f95, 0f00000000;
	@%p50 bra 	$L__BB2_31;
	mov.f32 	%f55, 0f40400000;
	div.rn.f32 	%f56, %f55, %f14;
	div.rn.f32 	%f57, %f55, %f15;
	add.f32 	%f58, %f56, %f57;
	mov.f32 	%f59, 0f40C00000;
	div.rn.f32 	%f95, %f59, %f58;
$L__BB2_31:
	setp.lt.s32 	%p51, %r3, 1;
	mul.f32 	%f61, %f30, %f95;
	add.s64 	%rd17, %rd1, %rd14;
	st.global.f32 	[%rd17], %f61;
	mov.b32 	%r57, 0;
	mov.f32 	%f97, 0f00000000;
	@%p51 bra 	$L__BB2_33;
	ld.shared.f32 	%f62, [%r16+72];
	sub.f32 	%f63, %f92, %f62;
	sub.f32 	%f64, %f63, %f94;
	ld.shared.f32 	%f65, [%r16];
	add.f32 	%f66, %f64, %f65;
	add.f32 	%f97, %f66, 0f00000000;
	mov.b32 	%r57, 1;
$L__BB2_33:
	setp.ge.s32 	%p52, %r3, %r12;
	@%p52 bra 	$L__BB2_35;
	ld.shared.f32 	%f67, [%r16+80];
	sub.f32 	%f68, %f67, %f92;
	ld.shared.f32 	%f69, [%r16+8];
	sub.f32 	%f70, %f68, %f69;
	add.f32 	%f71, %f70, %f94;
	add.f32 	%f97, %f97, %f71;
	add.s32 	%r57, %r57, 1;
$L__BB2_35:
	setp.ge.s32 	%p53, %r29, %r14;
	setp.lt.s32 	%p54, %r3, 1;
	or.pred  	%p55, %p54, %p53;
	@%p55 bra 	$L__BB2_37;
	ld.shared.f32 	%f76, [%r16+148];
	ld.shared.f32 	%f77, [%r16+144];
	sub.f32 	%f78, %f76, %f77;
	sub.f32 	%f79, %f78, %f92;
	ld.shared.f32 	%f80, [%r16+72];
	add.f32 	%f81, %f79, %f80;
	add.f32 	%f97, %f97, %f81;
	add.s32 	%r57, %r57, 1;
$L__BB2_37:
	setp.ge.s32 	%p56, %r29, %r14;
	setp.ge.s32 	%p57, %r3, %r12;
	or.pred  	%p58, %p57, %p56;
	@%p58 bra 	$L__BB2_39;
	ld.shared.f32 	%f83, [%r16+152];
	ld.shared.f32 	%f84, [%r16+148];
	sub.f32 	%f85, %f83, %f84;
	ld.shared.f32 	%f86, [%r16+80];
	sub.f32 	%f87, %f85, %f86;
	add.f32 	%f88, %f87, %f92;
	add.f32 	%f97, %f97, %f88;
	add.s32 	%r57, %r57, 1;
	bra.uni 	$L__BB2_40;
$L__BB2_39:
	setp.eq.s32 	%p59, %r57, 0;
	mov.f32 	%f100, 0f00000000;
	@%p59 bra 	$L__BB2_41;
$L__BB2_40:
	cvt.rn.f32.u32 	%f89, %r57;
	div.rn.f32 	%f90, %f97, %f89;
	mul.f32 	%f91, %f29, %f90;
	mul.f32 	%f100, %f30, %f91;
$L__BB2_41:
	cvta.to.global.u64 	%rd20, %rd7;
	add.s64 	%rd22, %rd20, %rd14;
	st.global.f32 	[%rd22], %f100;
$L__BB2_42:
	ret;

}


// ===== COMPILED SASS (sm_100) =====

	.target	sm_100

	.elftype	@"ET_EXEC"


//--------------------- .note.nv.tkinfo           --------------------------
	.section	.note.nv.tkinfo,"",@"SHT_NOTE"
	.sectionflags	@"SHF_NOTE_NV_TKINFO"
	.tkinfo
        /*0018*/ 	.word	0x00000002
        /*0030*/ 	.string	""
        /*0030*/ 	.string	"ptxas"
        /*0030*/ 	.string	"Cuda compilation tools, release 13.0, V13.0.88"
        /*0030*/ 	.string	"Build cuda_13.0.r13.0/compiler.36424714_0"
        /*0030*/ 	.string	"-arch sm_100 -m 64 "



//--------------------- .note.nv.cuinfo           --------------------------
	.section	.note.nv.cuinfo,"",@"SHT_NOTE"
	.sectionflags	@"SHF_NOTE_NV_CUINFO"
        /*0018*/ 	.short	0x0002
        /*001a*/ 	.short	0x0064
        /*001c*/ 	.short	0x0082
	.zero		2


//--------------------- .nv.info                  --------------------------
	.section	.nv.info,"",@"SHT_CUDA_INFO"
	.align	4


	//----- nvinfo : EIATTR_REGCOUNT
	.align		4
        /*0000*/ 	.byte	0x04, 0x2f
        /*0002*/ 	.short	(.L_1 - .L_0)
	.align		4
.L_0:
        /*0004*/ 	.word	index@(_ZN6oscean13interpolation3gpu4cuda35pchip2DInterpolationOptimizedKernelEPKfS4_S4_S4_Pfiiiifffff)
        /*0008*/ 	.word	0x00000038


	//----- nvinfo : EIATTR_FRAME_SIZE
	.align		4
.L_1:
        /*000c*/ 	.byte	0x04, 0x11
        /*000e*/ 	.short	(.L_3 - .L_2)
	.align		4
.L_2:
        /*0010*/ 	.word	index@(_ZN6oscean13interpolation3gpu4cuda35pchip2DInterpolationOptimizedKernelEPKfS4_S4_S4_Pfiiiifffff)
        /*0014*/ 	.word	0x00000000


	//----- nvinfo : EIATTR_REGCOUNT
	.align		4
.L_3:
        /*0018*/ 	.byte	0x04, 0x2f
        /*001a*/ 	.short	(.L_5 - .L_4)
	.align		4
.L_4:
        /*001c*/ 	.word	index@(_ZN6oscean13interpolation3gpu4cuda36pchip2DInterpolationIntegratedKernelEPKfPfiiiifffff)
        /*0020*/ 	.word	0x00000020


	//----- nvinfo : EIATTR_FRAME_SIZE
	.align		4
.L_5:
        /*0024*/ 	.byte	0x04, 0x11
        /*0026*/ 	.short	(.L_7 - .L_6)
	.align		4
.L_6:
        /*0028*/ 	.word	index@($__internal_1_$__cuda_sm3x_div_rn_noftz_f32_slowpath)
        /*002c*/ 	.word	0x00000000


	//----- nvinfo : EIATTR_FRAME_SIZE
	.align		4
.L_7:
        /*0030*/ 	.byte	0x04, 0x11
        /*0032*/ 	.short	(.L_9 - .L_8)
	.align		4
.L_8:
        /*0034*/ 	.word	index@(_ZN6oscean13interpolation3gpu4cuda36pchip2DInterpolationIntegratedKernelEPKfPfiiiifffff)
        /*0038*/ 	.word	0x00000000


	//----- nvinfo : EIATTR_REGCOUNT
	.align		4
.L_9:
        /*003c*/ 	.byte	0x04, 0x2f
        /*003e*/ 	.short	(.L_11 - .L_10)
	.align		4
.L_10:
        /*0040*/ 	.word	index@(_ZN6oscean13interpolation3gpu4cuda38computePCHIPDerivativesOptimizedKernelEPKfPfS5_S5_iiff)
        /*0044*/ 	.word	0x0000001a


	//----- nvinfo : EIATTR_FRAME_SIZE
	.align		4
.L_11:
        /*0048*/ 	.byte	0x04, 0x11
        /*004a*/ 	.short	(.L_13 - .L_12)
	.align		4
.L_12:
        /*004c*/ 	.word	index@($__internal_0_$__cuda_sm3x_div_rn_noftz_f32_slowpath)
        /*0050*/ 	.word	0x00000000


	//----- nvinfo : EIATTR_FRAME_SIZE
	.align		4
.L_13:
        /*0054*/ 	.byte	0x04, 0x11
        /*0056*/ 	.short	(.L_15 - .L_14)
	.align		4
.L_14:
        /*0058*/ 	.word	index@(_ZN6oscean13interpolation3gpu4cuda38computePCHIPDerivativesOptimizedKernelEPKfPfS5_S5_iiff)
        /*005c*/ 	.word	0x00000000


	//----- nvinfo : EIATTR_MIN_STACK_SIZE
	.align		4
.L_15:
        /*0060*/ 	.byte	0x04, 0x12
        /*0062*/ 	.short	(.L_17 - .L_16)
	.align		4
.L_16:
        /*0064*/ 	.word	index@(_ZN6oscean13interpolation3gpu4cuda38computePCHIPDerivativesOptimizedKernelEPKfPfS5_S5_iiff)
        /*0068*/ 	.word	0x00000000


	//----- nvinfo : EIATTR_MIN_STACK_SIZE
	.align		4
.L_17:
        /*006c*/ 	.byte	0x04, 0x12
        /*006e*/ 	.short	(.L_19 - .L_18)
	.align		4
.L_18:
        /*0070*/ 	.word	index@(_ZN6oscean13interpolation3gpu4cuda36pchip2DInterpolationIntegratedKernelEPKfPfiiiifffff)
        /*0074*/ 	.word	0x00000000


	//----- nvinfo : EIATTR_MIN_STACK_SIZE
	.align		4
.L_19:
        /*0078*/ 	.byte	0x04, 0x12
        /*007a*/ 	.short	(.L_21 - .L_20)
	.align		4
.L_20:
        /*007c*/ 	.word	index@(_ZN6oscean13interpolation3gpu4cuda35pchip2DInterpolationOptimizedKernelEPKfS4_S4_S4_Pfiiiifffff)
        /*0080*/ 	.word	0x00000000
.L_21:


//--------------------- .nv.compat                --------------------------
	.section	.nv.compat,"",@"SHT_CUDA_COMPAT_INFO"
	.align	4
        /*0000*/ 	.byte	0x02, 0x09, 0x00, 0x00, 0x02, 0x02, 0x01, 0x00, 0x02, 0x05, 0x05, 0x00, 0x03, 0x07, 0x01, 0x01
        /*0010*/ 	.byte	0x02, 0x03, 0x00, 0x00, 0x02, 0x06, 0x01, 0x00, 0x04, 0x0b, 0x08, 0x00, 0x01, 0x00, 0x00, 0x00
        /*0020*/ 	.byte	0x00, 0x00, 0x00, 0x00


//--------------------- .nv.info._ZN6oscean13interpolation3gpu4cuda38computePCHIPDerivativesOptimizedKernelEPKfPfS5_S5_iiff --------------------------
	.section	.nv.info._ZN6oscean13interpolation3gpu4cuda38computePCHIPDerivativesOptimizedKernelEPKfPfS5_S5_iiff,"",@"SHT_CUDA_INFO"
	.sectionflags	@""
	.align	4


	//----- nvinfo : EIATTR_CUDA_API_VERSION
	.align		4
        /*0000*/ 	.byte	0x04, 0x37
        /*0002*/ 	.short	(.L_23 - .L_22)
.L_22:
        /*0004*/ 	.word	0x00000082


	//----- nvinfo : EIATTR_KPARAM_INFO
	.align		4
.L_23:
        /*0008*/ 	.byte	0x04, 0x17
        /*000a*/ 	.short	(.L_25 - .L_24)
.L_24:
        /*000c*/ 	.word	0x00000000
        /*0010*/ 	.short	0x0007
        /*0012*/ 	.short	0x002c
        /*0014*/ 	.byte	0x00, 0xf0, 0x11, 0x00


	//----- nvinfo : EIATTR_KPARAM_INFO
	.align		4
.L_25:
        /*0018*/ 	.byte	0x04, 0x17
        /*001a*/ 	.short	(.L_27 - .L_26)
.L_26:
        /*001c*/ 	.word	0x00000000
        /*0020*/ 	.short	0x0006
        /*0022*/ 	.short	0x0028
        /*0024*/ 	.byte	0x00, 0xf0, 0x11, 0x00


	//----- nvinfo : EIATTR_KPARAM_INFO
	.align		4
.L_27:
        /*0028*/ 	.byte	0x04, 0x17
        /*002a*/ 	.short	(.L_29 - .L_28)
.L_28:
        /*002c*/ 	.word	0x00000000
        /*0030*/ 	.short	0x0005
        /*0032*/ 	.short	0x0024
        /*0034*/ 	.byte	0x00, 0xf0, 0x11, 0x00


	//----- nvinfo : EIATTR_KPARAM_INFO
	.align		4
.L_29:
        /*0038*/ 	.byte	0x04, 0x17
        /*003a*/ 	.short	(.L_31 - .L_30)
.L_30:
        /*003c*/ 	.word	0x00000000
        /*0040*/ 	.short	0x0004
        /*0042*/ 	.short	0x0020
        /*0044*/ 	.byte	0x00, 0xf0, 0x11, 0x00


	//----- nvinfo : EIATTR_KPARAM_INFO
	.align		4
.L_31:
        /*0048*/ 	.byte	0x04, 0x17
        /*004a*/ 	.short	(.L_33 - .L_32)
.L_32:
        /*004c*/ 	.word	0x00000000
        /*0050*/ 	.short	0x0003
        /*0052*/ 	.short	0x0018
        /*0054*/ 	.byte	0x00, 0xf5, 0x21, 0x00


	//----- nvinfo : EIATTR_KPARAM_INFO
	.align		4
.L_33:
        /*0058*/ 	.byte	0x04, 0x17
        /*005a*/ 	.short	(.L_35 - .L_34)
.L_34:
        /*005c*/ 	.word	0x00000000
        /*0060*/ 	.short	0x0002
        /*0062*/ 	.short	0x0010
        /*0064*/ 	.byte	0x00, 0xf5, 0x21, 0x00


	//----- nvinfo : EIATTR_KPARAM_INFO
	.align		4
.L_35:
        /*0068*/ 	.byte	0x04, 0x17
        /*006a*/ 	.short	(.L_37 - .L_36)
.L_36:
        /*006c*/ 	.word	0x00000000
        /*0070*/ 	.short	0x0001
        /*0072*/ 	.short	0x0008
        /*0074*/ 	.byte	0x00, 0xf5, 0x21, 0x00


	//----- nvinfo : EIATTR_KPARAM_INFO
	.align		4
.L_37:
        /*0078*/ 	.byte	0x04, 0x17
        /*007a*/ 	.short	(.L_39 - .L_38)
.L_38:
        /*007c*/ 	.word	0x00000000
        /*0080*/ 	.short	0x0000
        /*0082*/ 	.short	0x0000
        /*0084*/ 	.byte	0x00, 0xf5, 0x21, 0x00


	//----- nvinfo : EIATTR_SPARSE_MMA_MASK
	.align		4
.L_39:
        /*0088*/ 	.byte	0x03, 0x50
        /*008a*/ 	.short	0x0000


	//----- nvinfo : EIATTR_MAXREG_COUNT
	.align		4
        /*008c*/ 	.byte	0x03, 0x1b
        /*008e*/ 	.short	0x00ff


	//----- nvinfo : EIATTR_NUM_BARRIERS
	.align		4
        /*0090*/ 	.byte	0x02, 0x4c
        /*0092*/ 	.byte	0x01
	.zero		1


	//----- nvinfo : EIATTR_MERCURY_ISA_VERSION
	.align		4
        /*0094*/ 	.byte	0x03, 0x5f
        /*0096*/ 	.short	0x0101


	//----- nvinfo : EIATTR_VRC_CTA_INIT_COUNT
	.align		4
        /*0098*/ 	.byte	0x02, 0x4a
	.zero		1
	.zero		1


	//----- nvinfo : EIATTR_EXIT_INSTR_OFFSETS
	.align		4
        /*009c*/ 	.byte	0x04, 0x1c
        /*009e*/ 	.short	(.L_41 - .L_40)


	//   ....[0]....
.L_40:
        /*00a0*/ 	.word	0x000004e0


	//   ....[1]....
        /*00a4*/ 	.word	0x00001330


	//----- nvinfo : EIATTR_CRS_STACK_SIZE
	.align		4
.L_41:
        /*00a8*/ 	.byte	0x04, 0x1e
        /*00aa*/ 	.short	(.L_43 - .L_42)
.L_42:
        /*00ac*/ 	.word	0x00000000


	//----- nvinfo : EIATTR_CBANK_PARAM_SIZE
	.align		4
.L_43:
        /*00b0*/ 	.byte	0x03, 0x19
        /*00b2*/ 	.short	0x0030


	//----- nvinfo : EIATTR_PARAM_CBANK
	.align		4
        /*00b4*/ 	.byte	0x04, 0x0a
        /*00b6*/ 	.short	(.L_45 - .L_44)
	.align		4
.L_44:
        /*00b8*/ 	.word	index@(.nv.constant0._ZN6oscean13interpolation3gpu4cuda38computePCHIPDerivativesOptimizedKernelEPKfPfS5_S5_iiff)
        /*00bc*/ 	.short	0x0380
        /*00be*/ 	.short	0x0030


	//----- nvinfo : EIATTR_SW_WAR
	.align		4
.L_45:
        /*00c0*/ 	.byte	0x04, 0x36
        /*00c2*/ 	.short	(.L_47 - .L_46)
.L_46:
        /*00c4*/ 	.word	0x00000008
.L_47:


//--------------------- .nv.info._ZN6oscean13interpolation3gpu4cuda36pchip2DInterpolationIntegratedKernelEPKfPfiiiifffff --------------------------
	.section	.nv.info._ZN6oscean13interpolation3gpu4cuda36pchip2DInterpolationIntegratedKernelEPKfPfiiiifffff,"",@"SHT_CUDA_INFO"
	.sectionflags	@""
	.align	4


	//----- nvinfo : EIATTR_CUDA_API_VERSION
	.align		4
        /*0000*/ 	.byte	0x04, 0x37
        /*0002*/ 	.short	(.L_49 - .L_48)
.L_48:
        /*0004*/ 	.word	0x00000082


	//----- nvinfo : EIATTR_KPARAM_INFO
	.align		4
.L_49:
        /*0008*/ 	.byte	0x04, 0x17
        /*000a*/ 	.short	(.L_51 - .L_50)
.L_50:
        /*000c*/ 	.word	0x00000000
        /*0010*/ 	.short	0x000a
        /*0012*/ 	.short	0x0030
        /*0014*/ 	.byte	0x00, 0xf0, 0x11, 0x00


	//----- nvinfo : EIATTR_KPARAM_INFO
	.align		4
.L_51:
        /*0018*/ 	.byte	0x04, 0x17
        /*001a*/ 	.short	(.L_53 - .L_52)
.L_52:
        /*001c*/ 	.word	0x00000000
        /*0020*/ 	.short	0x0009
        /*0022*/ 	.short	0x002c
        /*0024*/ 	.byte	0x00, 0xf0, 0x11, 0x00


	//----- nvinfo : EIATTR_KPARAM_INFO
	.align		4
.L_53:
        /*0028*/ 	.byte	0x04, 0x17
        /*002a*/ 	.short	(.L_55 - .L_54)
.L_54:
        /*002c*/ 	.word	0x00000000
        /*0030*/ 	.short	0x0008
        /*0032*/ 	.short	0x0028
        /*0034*/ 	.byte	0x00, 0xf0, 0x11, 0x00


	//----- nvinfo : EIATTR_KPARAM_INFO
	.align		4
.L_55:
        /*0038*/ 	.byte	0x04, 0x17
        /*003a*/ 	.short	(.L_57 - .L_56)
.L_56:
        /*003c*/ 	.word	0x00000000
        /*0040*/ 	.short	0x0007
        /*0042*/ 	.short	0x0024
        /*0044*/ 	.byte	0x00, 0xf0, 0x11, 0x00


	//----- nvinfo : EIATTR_KPARAM_INFO
	.align		4
.L_57:
        /*0048*/ 	.byte	0x04, 0x17
        /*004a*/ 	.short	(.L_59 - .L_58)
.L_58:
        /*004c*/ 	.word	0x00000000
        /*0050*/ 	.short	0x0006
        /*0052*/ 	.short	0x0020
        /*0054*/ 	.byte	0x00, 0xf0, 0x11, 0x00


	//----- nvinfo : EIATTR_KPARAM_INFO
	.align		4
.L_59:
        /*0058*/ 	.byte	0x04, 0x17
        /*005a*/ 	.short	(.L_61 - .L_60)
.L_60:
        /*005c*/ 	.word	0x00000000
        /*0060*/ 	.short	0x0005
        /*0062*/ 	.short	0x001c
        /*0064*/ 	.byte	0x00, 0xf0, 0x11, 0x00


	//----- nvinfo : EIATTR_KPARAM_INFO
	.align		4
.L_61:
        /*0068*/ 	.byte	0x04, 0x17
        /*006a*/ 	.short	(.L_63 - .L_62)
.L_62:
        /*006c*/ 	.word	0x00000000
        /*0070*/ 	.short	0x0004
        /*0072*/ 	.short	0x0018
        /*0074*/ 	.byte	0x00, 0xf0, 0x11, 0x00


	//----- nvinfo : EIATTR_KPARAM_INFO
	.align		4
.L_63:
        /*0078*/ 	.byte	0x04, 0x17
        /*007a*/ 	.short	(.L_65 - .L_64)
.L_64:
        /*007c*/ 	.word	0x00000000
        /*0080*/ 	.short	0x0003
        /*0082*/ 	.short	0x0014
        /*0084*/ 	.byte	0x00, 0xf0, 0x11, 0x00


	//----- nvinfo : EIATTR_KPARAM_INFO
	.align		4
.L_65:
        /*0088*/ 	.byte	0x04, 0x17
        /*008a*/ 	.short	(.L_67 - .L_66)
.L_66:
        /*008c*/ 	.word	0x00000000
        /*0090*/ 	.short	0x0002
        /*0092*/ 	.short	0x0010
        /*0094*/ 	.byte	0x00, 0xf0, 0x11, 0x00


	//----- nvinfo : EIATTR_KPARAM_INFO
	.align		4
.L_67:
        /*0098*/ 	.byte	0x04, 0x17
        /*009a*/ 	.short	(.L_69 - .L_68)
.L_68:
        /*009c*/ 	.word	0x00000000
        /*00a0*/ 	.short	0x0001
        /*00a2*/ 	.short	0x0008
        /*00a4*/ 	.byte	0x00, 0xf5, 0x21, 0x00


	//----- nvinfo : EIATTR_KPARAM_INFO
	.align		4
.L_69:
        /*00a8*/ 	.byte	0x04, 0x17
        /*00aa*/ 	.short	(.L_71 - .L_70)
.L_70:
        /*00ac*/ 	.word	0x00000000
        /*00b0*/ 	.short	0x0000
        /*00b2*/ 	.short	0x0000
        /*00b4*/ 	.byte	0x00, 0xf5, 0x21, 0x00


	//----- nvinfo : EIATTR_SPARSE_MMA_MASK
	.align		4
.L_71:
        /*00b8*/ 	.byte	0x03, 0x50
        /*00ba*/ 	.short	0x0000


	//----- nvinfo : EIATTR_MAXREG_COUNT
	.align		4
        /*00bc*/ 	.byte	0x03, 0x1b
        /*00be*/ 	.short	0x00ff


	//----- nvinfo : EIATTR_NUM_BARRIERS
	.align		4
        /*00c0*/ 	.byte	0x02, 0x4c
        /*00c2*/ 	.byte	0x01
	.zero		1


	//----- nvinfo : EIATTR_MERCURY_ISA_VERSION
	.align		4
        /*00c4*/ 	.byte	0x03, 0x5f
        /*00c6*/ 	.short	0x0101


	//----- nvinfo : EIATTR_VRC_CTA_INIT_COUNT
	.align		4
        /*00c8*/ 	.byte	0x02, 0x4a
	.zero		1
	.zero		1


	//----- nvinfo : EIATTR_EXIT_INSTR_OFFSETS
	.align		4
        /*00cc*/ 	.byte	0x04, 0x1c
        /*00ce*/ 	.short	(.L_73 - .L_72)


	//   ....[0]....
.L_72:
        /*00d0*/ 	.word	0x000010f0


	//   ....[1]....
        /*00d4*/ 	.word	0x000011e0


	//   ....[2]....
        /*00d8*/ 	.word	0x000033e0


	//----- nvinfo : EIATTR_CRS_STACK_SIZE
	.align		4
.L_73:
        /*00dc*/ 	.byte	0x04, 0x1e
        /*00de*/ 	.short	(.L_75 - .L_74)
.L_74:
        /*00e0*/ 	.word	0x00000000


	//----- nvinfo : EIATTR_CBANK_PARAM_SIZE
	.align		4
.L_75:
        /*00e4*/ 	.byte	0x03, 0x19
        /*00e6*/ 	.short	0x0034


	//----- nvinfo : EIATTR_PARAM_CBANK
	.align		4
        /*00e8*/ 	.byte	0x04, 0x0a
        /*00ea*/ 	.short	(.L_77 - .L_76)
	.align		4
.L_76:
        /*00ec*/ 	.word	index@(.nv.constant0._ZN6oscean13interpolation3gpu4cuda36pchip2DInterpolationIntegratedKernelEPKfPfiiiifffff)
        /*00f0*/ 	.short	0x0380
        /*00f2*/ 	.short	0x0034


	//----- nvinfo : EIATTR_SW_WAR
	.align		4
.L_77:
        /*00f4*/ 	.byte	0x04, 0x36
        /*00f6*/ 	.short	(.L_79 - .L_78)
.L_78:
        /*00f8*/ 	.word	0x00000008
.L_79:


//--------------------- .nv.info._ZN6oscean13interpolation3gpu4cuda35pchip2DInterpolationOptimizedKernelEPKfS4_S4_S4_Pfiiiifffff --------------------------
	.section	.nv.info._ZN6oscean13interpolation3gpu4cuda35pchip2DInterpolationOptimizedKernelEPKfS4_S4_S4_Pfiiiifffff,"",@"SHT_CUDA_INFO"
	.sectionflags	@""
	.align	4


	//----- nvinfo : EIATTR_CUDA_API_VERSION
	.align		4
        /*0000*/ 	.byte	0x04, 0x37
        /*0002*/ 	.short	(.L_81 - .L_80)
.L_80:
        /*0004*/ 	.word	0x00000082


	//----- nvinfo : EIATTR_KPARAM_INFO
	.align		4
.L_81:
        /*0008*/ 	.byte	0x04, 0x17
        /*000a*/ 	.short	(.L_83 - .L_82)
.L_82:
        /*000c*/ 	.word	0x00000000
        /*0010*/ 	.short	0x000d
        /*0012*/ 	.short	0x0048
        /*0014*/ 	.byte	0x00, 0xf0, 0x11, 0x00


	//----- nvinfo : EIATTR_KPARAM_INFO
	.align		4
.L_83:
        /*0018*/ 	.byte	0x04, 0x17
        /*001a*/ 	.short	(.L_85 - .L_84)
.L_84:
        /*001c*/ 	.word	0x00000000
        /*0020*/ 	.short	0x000c
        /*0022*/ 	.short	0x0044
        /*0024*/ 	.byte	0x00, 0xf0, 0x11, 0x00


	//----- nvinfo : EIATTR_KPARAM_INFO
	.align		4
.L_85:
        /*0028*/ 	.byte	0x04, 0x17
        /*002a*/ 	.short	(.L_87 - .L_86)
.L_86:
        /*002c*/ 	.word	0x00000000
        /*0030*/ 	.short	0x000b
        /*0032*/ 	.short	0x0040
        /*0034*/ 	.byte	0x00, 0xf0, 0x11, 0x00


	//----- nvinfo : EIATTR_KPARAM_INFO
	.align		4
.L_87:
        /*0038*/ 	.byte	0x04, 0x17
        /*003a*/ 	.short	(.L_89 - .L_88)
.L_88:
        /*003c*/ 	.word	0x00000000
        /*0040*/ 	.short	0x000a
        /*0042*/ 	.short	0x003c
        /*0044*/ 	.byte	0x00, 0xf0, 0x11, 0x00


	//----- nvinfo : EIATTR_KPARAM_INFO
	.align		4
.L_89:
        /*0048*/ 	.byte	0x04, 0x17
        /*004a*/ 	.short	(.L_91 - .L_90)
.L_90:
        /*004c*/ 	.word	0x00000000
        /*0050*/ 	.short	0x0009
        /*0052*/ 	.short	0x0038
        /*0054*/ 	.byte	0x00, 0xf0, 0x11, 0x00


	//----- nvinfo : EIATTR_KPARAM_INFO
	.align		4
.L_91:
        /*0058*/ 	.byte	0x04, 0x17
        /*005a*/ 	.short	(.L_93 - .L_92)
.L_92:
        /*005c*/ 	.word	0x00000000
        /*0060*/ 	.short	0x0008
        /*0062*/ 	.short	0x0034
        /*0064*/ 	.byte	0x00, 0xf0, 0x11, 0x00


	//----- nvinfo : EIATTR_KPARAM_INFO
	.align		4
.L_93:
        /*0068*/ 	.byte	0x04, 0x17
        /*006a*/ 	.short	(.L_95 - .L_94)
.L_94:
        /*006c*/ 	.word	0x00000000
        /*0070*/ 	.short	0x0007
        /*0072*/ 	.short	0x0030
        /*0074*/ 	.byte	0x00, 0xf0, 0x11, 0x00


	//----- nvinfo : EIATTR_KPARAM_INFO
	.align		4
.L_95:
        /*0078*/ 	.byte	0x04, 0x17
        /*007a*/ 	.short	(.L_97 - .L_96)
.L_96:
        /*007c*/ 	.word	0x00000000
        /*0080*/ 	.short	0x0006
        /*0082*/ 	.short	0x002c
        /*0084*/ 	.byte	0x00, 0xf0, 0x11, 0x00


	//----- nvinfo : EIATTR_KPARAM_INFO
	.align		4
.L_97:
        /*0088*/ 	.byte	0x04, 0x17
        /*008a*/ 	.short	(.L_99 - .L_98)
.L_98:
        /*008c*/ 	.word	0x00000000
        /*0090*/ 	.short	0x0005
        /*0092*/ 	.short	0x0028
        /*0094*/ 	.byte	0x00, 0xf0, 0x11, 0x00


	//----- nvinfo : EIATTR_KPARAM_INFO
	.align		4
.L_99:
        /*0098*/ 	.byte	0x04, 0x17
        /*009a*/ 	.short	(.L_101 - .L_100)
.L_100:
        /*009c*/ 	.word	0x00000000
        /*00a0*/ 	.short	0x0004
        /*00a2*/ 	.short	0x0020
        /*00a4*/ 	.byte	0x00, 0xf5, 0x21, 0x00


	//----- nvinfo : EIATTR_KPARAM_INFO
	.align		4
.L_101:
        /*00a8*/ 	.byte	0x04, 0x17
        /*00aa*/ 	.short	(.L_103 - .L_102)
.L_102:
        /*00ac*/ 	.word	0x00000000
        /*00b0*/ 	.short	0x0003
        /*00b2*/ 	.short	0x0018
        /*00b4*/ 	.byte	0x00, 0xf5, 0x21, 0x00


	//----- nvinfo : EIATTR_KPARAM_INFO
	.align		4
.L_103:
        /*00b8*/ 	.byte	0x04, 0x17
        /*00ba*/ 	.short	(.L_105 - .L_104)
.L_104:
        /*00bc*/ 	.word	0x00000000
        /*00c0*/ 	.short	0x0002
        /*00c2*/ 	.short	0x0010
        /*00c4*/ 	.byte	0x00, 0xf5, 0x21, 0x00


	//----- nvinfo : EIATTR_KPARAM_INFO
	.align		4
.L_105:
        /*00c8*/ 	.byte	0x04, 0x17
        /*00ca*/ 	.short	(.L_107 - .L_106)
.L_106:
        /*00cc*/ 	.word	0x00000000
        /*00d0*/ 	.short	0x0001
        /*00d2*/ 	.short	0x0008
        /*00d4*/ 	.byte	0x00, 0xf5, 0x21, 0x00


	//----- nvinfo : EIATTR_KPARAM_INFO
	.align		4
.L_107:
        /*00d8*/ 	.byte	0x04, 0x17
        /*00da*/ 	.short	(.L_109 - .L_108)
.L_108:
        /*00dc*/ 	.word	0x00000000
        /*00e0*/ 	.short	0x0000
        /*00e2*/ 	.short	0x0000
        /*00e4*/ 	.byte	0x00, 0xf5, 0x21, 0x00


	//----- nvinfo : EIATTR_SPARSE_MMA_MASK
	.align		4
.L_109:
        /*00e8*/ 	.byte	0x03, 0x50
        /*00ea*/ 	.short	0x0000


	//----- nvinfo : EIATTR_MAXREG_COUNT
	.align		4
        /*00ec*/ 	.byte	0x03, 0x1b
        /*00ee*/ 	.short	0x00ff


	//----- nvinfo : EIATTR_NUM_BARRIERS
	.align		4
        /*00f0*/ 	.byte	0x02, 0x4c
        /*00f2*/ 	.byte	0x01
	.zero		1


	//----- nvinfo : EIATTR_MERCURY_ISA_VERSION
	.align		4
        /*00f4*/ 	.byte	0x03, 0x5f
        /*00f6*/ 	.short	0x0101


	//----- nvinfo : EIATTR_VRC_CTA_INIT_COUNT
	.align		4
        /*00f8*/ 	.byte	0x02, 0x4a
	.zero		1
	.zero		1


	//----- nvinfo : EIATTR_EXIT_INSTR_OFFSETS
	.align		4
        /*00fc*/ 	.byte	0x04, 0x1c
        /*00fe*/ 	.short	(.L_111 - .L_110)


	//   ....[0]....
.L_110:
        /*0100*/ 	.word	0x00001cc0


	//   ....[1]....
        /*0104*/ 	.word	0x00001e10


	//   ....[2]....
        /*0108*/ 	.word	0x00002470


	//----- nvinfo : EIATTR_CRS_STACK_SIZE
	.align		4
.L_111:
        /*010c*/ 	.byte	0x04, 0x1e
        /*010e*/ 	.short	(.L_113 - .L_112)
.L_112:
        /*0110*/ 	.word	0x00000000


	//----- nvinfo : EIATTR_CBANK_PARAM_SIZE
	.align		4
.L_113:
        /*0114*/ 	.byte	0x03, 0x19
        /*0116*/ 	.short	0x004c


	//----- nvinfo : EIATTR_PARAM_CBANK
	.align		4
        /*0118*/ 	.byte	0x04, 0x0a
        /*011a*/ 	.short	(.L_115 - .L_114)
	.align		4
.L_114:
        /*011c*/ 	.word	index@(.nv.constant0._ZN6oscean13interpolation3gpu4cuda35pchip2DInterpolationOptimizedKernelEPKfS4_S4_S4_Pfiiiifffff)
        /*0120*/ 	.short	0x0380
        /*0122*/ 	.short	0x004c


	//----- nvinfo : EIATTR_SW_WAR
	.align		4
.L_115:
        /*0124*/ 	.byte	0x04, 0x36
        /*0126*/ 	.short	(.L_117 - .L_116)
.L_116:
        /*0128*/ 	.word	0x00000008
.L_117:


//--------------------- .nv.callgraph             --------------------------
	.section	.nv.callgraph,"",@"SHT_CUDA_CALLGRAPH"
	.align	4
	.sectionentsize	8
	.align		4
        /*0000*/ 	.word	0x00000000
	.align		4
        /*0004*/ 	.word	0xffffffff
	.align		4
        /*0008*/ 	.word	0x00000000
	.align		4
        /*000c*/ 	.word	0xfffffffe
	.align		4
        /*0010*/ 	.word	0x00000000
	.align		4
        /*0014*/ 	.word	0xfffffffd
	.align		4
        /*0018*/ 	.word	0x00000000
	.align		4
        /*001c*/ 	.word	0xfffffffc


//--------------------- .text._ZN6oscean13interpolation3gpu4cuda38computePCHIPDerivativesOptimizedKernelEPKfPfS5_S5_iiff --------------------------
	.section	.text._ZN6oscean13interpolation3gpu4cuda38computePCHIPDerivativesOptimizedKernelEPKfPfS5_S5_iiff,"ax",@progbits
	.align	128
        .global         _ZN6oscean13interpolation3gpu4cuda38computePCHIPDerivativesOptimizedKernelEPKfPfS5_S5_iiff
        .type           _ZN6oscean13interpolation3gpu4cuda38computePCHIPDerivativesOptimizedKernelEPKfPfS5_S5_iiff,@function
        .size           _ZN6oscean13interpolation3gpu4cuda38computePCHIPDerivativesOptimizedKernelEPKfPfS5_S5_iiff,(.L_x_139 - _ZN6oscean13interpolation3gpu4cuda38computePCHIPDerivativesOptimizedKernelEPKfPfS5_S5_iiff)
        .other          _ZN6oscean13interpolation3gpu4cuda38computePCHIPDerivativesOptimizedKernelEPKfPfS5_S5_iiff,@"STO_CUDA_ENTRY STV_DEFAULT"
_ZN6oscean13interpolation3gpu4cuda38computePCHIPDerivativesOptimizedKernelEPKfPfS5_S5_iiff:
.text._ZN6oscean13interpolation3gpu4cuda38computePCHIPDerivativesOptimizedKernelEPKfPfS5_S5_iiff:
[----:B------:R-:W-:Y:S01]  /*0000*/  LDC R1, c[0x0][0x37c] ;  /* 0x0000df00ff017b82 */ /* 0x000fe20000000800 */
[----:B------:R-:W0:Y:S07]  /*0010*/  S2R R22, SR_TID.Y ;  /* 0x0000000000167919 */ /* 0x000e2e0000002200 */
[----:B------:R-:W1:Y:S01]  /*0020*/  LDC R0, c[0x0][0x360] ;  /* 0x0000d800ff007b82 */ /* 0x000e620000000800 */
[----:B------:R-:W2:Y:S07]  /*0030*/  S2R R3, SR_TID.X ;  /* 0x0000000000037919 */ /* 0x000eae0000002100 */
[----:B------:R-:W0:Y:S08]  /*0040*/  S2UR UR5, SR_CTAID.Y ;  /* 0x00000000000579c3 */ /* 0x000e300000002600 */
[----:B------:R-:W0:Y:S08]  /*0050*/  LDC R9, c[0x0][0x364] ;  /* 0x0000d900ff097b82 */ /* 0x000e300000000800 */
[----:B------:R-:W2:Y:S01]  /*0060*/  S2UR UR4, SR_CTAID.X ;  /* 0x00000000000479c3 */ /* 0x000ea20000002500 */
[----:B-1----:R-:W-:-:S07]  /*0070*/  VIADD R8, R0, 0xffffffff ;  /* 0xffffffff00087836 */ /* 0x002fce0000000000 */
[----:B------:R-:W1:Y:S08]  /*0080*/  LDC.64 R12, c[0x0][0x3a0] ;  /* 0x0000e800ff0c7b82 */ /* 0x000e700000000a00 */
[----:B------:R-:W3:Y:S01]  /*0090*/  LDC.64 R10, c[0x0][0x380] ;  /* 0x0000e000ff0a7b82 */ /* 0x000ee20000000a00 */
[----:B0-----:R-:W-:Y:S02]  /*00a0*/  IMAD R5, R9, UR5, R22 ;  /* 0x0000000509057c24 */ /* 0x001fe4000f8e0216 */
[----:B--2---:R-:W-:Y:S01]  /*00b0*/  IMAD R7, R0, UR4, R3 ;  /* 0x0000000400077c24 */ /* 0x004fe2000f8e0203 */
[----:B------:R-:W0:Y:S04]  /*00c0*/  LDCU.64 UR4, c[0x0][0x358] ;  /* 0x00006b00ff0477ac */ /* 0x000e280008000a00 */
[----:B------:R-:W-:-:S02]  /*00d0*/  ISETP.GE.AND P1, PT, R7, 0x1, PT ;  /* 0x000000010700780c */ /* 0x000fc40003f26270 */
[----:B-1----:R-:W-:Y:S01]  /*00e0*/  IADD3 R4, PT, PT, R12, -0x1, RZ ;  /* 0xffffffff0c047810 */ /* 0x002fe20007ffe0ff */
[C---:B------:R-:W-:Y:S01]  /*00f0*/  IMAD R2, R5.reuse, R12, R7 ;  /* 0x0000000c05027224 */ /* 0x040fe200078e0207 */
[----:B------:R-:W-:Y:S02]  /*0100*/  ISETP.GE.AND P0, PT, R5, R13, PT ;  /* 0x0000000d0500720c */ /* 0x000fe40003f06270 */
[C---:B------:R-:W-:Y:S02]  /*0110*/  ISETP.GE.AND P2, PT, R7.reuse, R4, PT ;  /* 0x000000040700720c */ /* 0x040fe40003f46270 */
[----:B------:R-:W-:Y:S02]  /*0120*/  ISETP.GE.OR P0, PT, R7, R12, P0 ;  /* 0x0000000c0700720c */ /* 0x000fe40000706670 */
[C---:B------:R-:W-:Y:S01]  /*0130*/  ISETP.NE.OR P1, PT, R3.reuse, RZ, !P1 ;  /* 0x000000ff0300720c */ /* 0x040fe20004f25670 */
[----:B---3--:R-:W-:Y:S01]  /*0140*/  IMAD.WIDE R16, R2, 0x4, R10 ;  /* 0x0000000402107825 */ /* 0x008fe200078e020a */
[----:B------:R-:W-:-:S09]  /*0150*/  ISETP.NE.OR P4, PT, R3, R8, P2 ;  /* 0x000000080300720c */ /* 0x000fd20001785670 */
[----:B0-----:R-:W2:Y:S04]  /*0160*/  @!P0 LDG.E.CONSTANT R19, desc[UR4][R16.64] ;  /* 0x0000000410138981 */ /* 0x001ea8000c1e9900 */
[----:B------:R-:W3:Y:S04]  /*0170*/  @!P1 LDG.E.CONSTANT R18, desc[UR4][R16.64+-0x4] ;  /* 0xfffffc0410129981 */ /* 0x000ee8000c1e9900 */
[----:B------:R-:W4:Y:S01]  /*0180*/  @!P4 LDG.E.CONSTANT R20, desc[UR4][R16.64+0x4] ;  /* 0x000004041014c981 */ /* 0x000f22000c1e9900 */
[----:B------:R-:W-:Y:S02]  /*0190*/  MOV R14, 0x400 ;  /* 0x00000400000e7802 */ /* 0x000fe40000000f00 */
[----:B------:R-:W-:Y:S01]  /*01a0*/  IADD3 R21, PT, PT, R9, -0x1, RZ ;  /* 0xffffffff09157810 */ /* 0x000fe20007ffe0ff */
[----:B------:R-:W0:Y:S01]  /*01b0*/  S2R R15, SR_CgaCtaId ;  /* 0x00000000000f7919 */ /* 0x000e220000008800 */
[----:B------:R-:W-:-:S02]  /*01c0*/  ISETP.NE.AND P5, PT, R3, R8, PT ;  /* 0x000000080300720c */ /* 0x000fc40003fa5270 */
[C---:B------:R-:W-:Y:S02]  /*01d0*/  ISETP.NE.AND P2, PT, R22.reuse, R21, PT ;  /* 0x000000151600720c */ /* 0x040fe40003f45270 */
[C---:B------:R-:W-:Y:S02]  /*01e0*/  LOP3.LUT P6, RZ, R3.reuse, R22, RZ, 0xfc, !PT ;  /* 0x0000001603ff7212 */ /* 0x040fe400078cfcff */
[----:B------:R-:W-:Y:S01]  /*01f0*/  ISETP.NE.OR P3, PT, R3, R8, P2 ;  /* 0x000000080300720c */ /* 0x000fe20001765670 */
[----:B------:R-:W-:Y:S01]  /*0200*/  VIADD R8, R13, 0xffffffff ;  /* 0xffffffff0d087836 */ /* 0x000fe20000000000 */
[----:B------:R-:W-:Y:S02]  /*0210*/  ISETP.NE.OR P5, PT, R22, RZ, P5 ;  /* 0x000000ff1600720c */ /* 0x000fe40002fa5670 */
[----:B------:R-:W-:Y:S02]  /*0220*/  IADD3 R13, PT, PT, R5, -0x1, RZ ;  /* 0xffffffff050d7810 */ /* 0x000fe40007ffe0ff */
[----:B------:R-:W-:-:S02]  /*0230*/  ISETP.NE.OR P2, PT, R3, RZ, P2 ;  /* 0x000000ff0300720c */ /* 0x000fc40001745670 */
[----:B------:R-:W-:Y:S01]  /*0240*/  ISETP.LT.OR P6, PT, R7, 0x1, P6 ;  /* 0x000000010700780c */ /* 0x000fe200037c1670 */
[----:B------:R-:W-:Y:S01]  /*0250*/  IMAD R13, R13, R12, R7 ;  /* 0x0000000c0d0d7224 */ /* 0x000fe200078e0207 */
[----:B------:R-:W-:Y:S01]  /*0260*/  ISETP.GE.OR P5, PT, R7, R4, P5 ;  /* 0x000000040700720c */ /* 0x000fe20002fa6670 */
[----:B------:R-:W-:Y:S01]  /*0270*/  IMAD R12, R5, R12, R12 ;  /* 0x0000000c050c7224 */ /* 0x000fe200078e020c */
[C---:B------:R-:W-:Y:S02]  /*0280*/  ISETP.LT.OR P2, PT, R7.reuse, 0x1, P2 ;  /* 0x000000010700780c */ /* 0x040fe40001741670 */
[----:B------:R-:W-:Y:S02]  /*0290*/  ISETP.GE.OR P3, PT, R7, R4, P3 ;  /* 0x000000040700720c */ /* 0x000fe40001f66670 */
[C---:B------:R-:W-:Y:S02]  /*02a0*/  ISETP.EQ.OR P6, PT, R5.reuse, RZ, P6 ;  /* 0x000000ff0500720c */ /* 0x040fe400037c2670 */
[----:B------:R-:W-:-:S02]  /*02b0*/  ISETP.EQ.OR P5, PT, R5, RZ, P5 ;  /* 0x000000ff0500720c */ /* 0x000fc40002fa2670 */
[CC--:B------:R-:W-:Y:S02]  /*02c0*/  ISETP.GE.OR P2, PT, R5.reuse, R8.reuse, P2 ;  /* 0x000000080500720c */ /* 0x0c0fe40001746670 */
[----:B------:R-:W-:Y:S02]  /*02d0*/  ISETP.GE.OR P3, PT, R5, R8, P3 ;  /* 0x000000080500720c */ /* 0x000fe40001f66670 */
[----:B0-----:R-:W-:-:S05]  /*02e0*/  LEA R14, R15, R14, 0x18 ;  /* 0x0000000e0f0e7211 */ /* 0x001fca00078ec0ff */
[----:B------:R-:W-:-:S04]  /*02f0*/  IMAD R15, R22, 0x48, R14 ;  /* 0x00000048160f7824 */ /* 0x000fc800078e020e */
[----:B------:R-:W-:Y:S01]  /*0300*/  IMAD R6, R3, 0x4, R15 ;  /* 0x0000000403067824 */ /* 0x000fe200078e020f */
[----:B------:R-:W-:-:S04]  /*0310*/  @!P4 LEA R23, R0, R15, 0x2 ;  /* 0x0000000f0017c211 */ /* 0x000fc800078e10ff */
[----:B--2---:R-:W-:Y:S04]  /*0320*/  @!P0 STS [R6+0x4c], R19 ;  /* 0x00004c1306008388 */ /* 0x004fe80000000800 */
[----:B---3--:R0:W-:Y:S01]  /*0330*/  @!P1 STS [R15+0x48], R18 ;  /* 0x000048120f009388 */ /* 0x0081e20000000800 */
[----:B------:R-:W-:-:S03]  /*0340*/  ISETP.NE.AND P1, PT, R5, RZ, PT ;  /* 0x000000ff0500720c */ /* 0x000fc60003f25270 */
[----:B----4-:R1:W-:Y:S01]  /*0350*/  @!P4 STS [R23+0x4c], R20 ;  /* 0x00004c141700c388 */ /* 0x0103e20000000800 */
[----:B------:R-:W-:Y:S02]  /*0360*/  ISETP.GE.AND P4, PT, R5, R8, PT ;  /* 0x000000080500720c */ /* 0x000fe40003f86270 */
[C---:B------:R-:W-:Y:S02]  /*0370*/  ISETP.NE.OR P1, PT, R22.reuse, RZ, !P1 ;  /* 0x000000ff1600720c */ /* 0x040fe40004f25670 */
[----:B------:R-:W-:Y:S01]  /*0380*/  ISETP.NE.OR P4, PT, R22, R21, P4 ;  /* 0x000000151600720c */ /* 0x000fe20002785670 */
[----:B0-----:R-:W-:Y:S02]  /*0390*/  IMAD.IADD R15, R7, 0x1, R12 ;  /* 0x00000001070f7824 */ /* 0x001fe400078e020c */
[----:B------:R-:W-:-:S04]  /*03a0*/  IMAD.WIDE R12, R13, 0x4, R10 ;  /* 0x000000040d0c7825 */ /* 0x000fc800078e020a */
[----:B------:R-:W-:Y:S01]  /*03b0*/  IMAD.WIDE R10, R15, 0x4, R10 ;  /* 0x000000040f0a7825 */ /* 0x000fe200078e020a */
[----:B------:R-:W2:Y:S04]  /*03c0*/  @!P6 LDG.E.CONSTANT R19, desc[UR4][R12.64+-0x4] ;  /* 0xfffffc040c13e981 */ /* 0x000ea8000c1e9900 */
[----:B------:R-:W3:Y:S04]  /*03d0*/  @!P1 LDG.E.CONSTANT R15, desc[UR4][R12.64] ;  /* 0x000000040c0f9981 */ /* 0x000ee8000c1e9900 */
[----:B------:R-:W4:Y:S04]  /*03e0*/  @!P4 LDG.E.CONSTANT R17, desc[UR4][R10.64] ;  /* 0x000000040a11c981 */ /* 0x000f28000c1e9900 */
[----:B-1----:R-:W5:Y:S04]  /*03f0*/  @!P5 LDG.E.CONSTANT R20, desc[UR4][R12.64+0x4] ;  /* 0x000004040c14d981 */ /* 0x002f68000c1e9900 */
[----:B------:R-:W5:Y:S04]  /*0400*/  @!P2 LDG.E.CONSTANT R22, desc[UR4][R10.64+-0x4] ;  /* 0xfffffc040a16a981 */ /* 0x000f68000c1e9900 */
[----:B------:R-:W5:Y:S01]  /*0410*/  @!P3 LDG.E.CONSTANT R21, desc[UR4][R10.64+0x4] ;  /* 0x000004040a15b981 */ /* 0x000f62000c1e9900 */
[----:B------:R-:W-:Y:S01]  /*0420*/  IMAD R9, R9, 0x48, R14 ;  /* 0x0000004809097824 */ /* 0x000fe200078e020e */
[----:B------:R-:W-:-:S03]  /*0430*/  @!P1 LEA R16, R3, R14, 0x2 ;  /* 0x0000000e03109211 */ /* 0x000fc600078e10ff */
[--C-:B------:R-:W-:Y:S01]  /*0440*/  @!P4 IMAD R18, R3, 0x4, R9.reuse ;  /* 0x000000040312c824 */ /* 0x100fe200078e0209 */
[C---:B------:R-:W-:Y:S01]  /*0450*/  @!P5 LEA R3, R0.reuse, R14, 0x2 ;  /* 0x0000000e0003d211 */ /* 0x040fe200078e10ff */
[----:B------:R-:W-:Y:S01]  /*0460*/  @!P3 IMAD R0, R0, 0x4, R9 ;  /* 0x000000040000b824 */ /* 0x000fe200078e0209 */
[----:B---3--:R0:W-:Y:S04]  /*0470*/  @!P1 STS [R16+0x4], R15 ;  /* 0x0000040f10009388 */ /* 0x0081e80000000800 */
[----:B----4-:R0:W-:Y:S04]  /*0480*/  @!P4 STS [R18+0x4c], R17 ;  /* 0x00004c111200c388 */ /* 0x0101e80000000800 */
[----:B--2---:R0:W-:Y:S04]  /*0490*/  @!P6 STS [R14], R19 ;  /* 0x000000130e00e388 */ /* 0x0041e80000000800 */
[----:B-----5:R0:W-:Y:S04]  /*04a0*/  @!P5 STS [R3+0x4], R20 ;  /* 0x000004140300d388 */ /* 0x0201e80000000800 */
[----:B------:R0:W-:Y:S04]  /*04b0*/  @!P2 STS [R9+0x48], R22 ;  /* 0x000048160900a388 */ /* 0x0001e80000000800 */
[----:B------:R0:W-:Y:S01]  /*04c0*/  @!P3 STS [R0+0x4c], R21 ;  /* 0x00004c150000b388 */ /* 0x0001e20000000800 */
[----:B------:R-:W-:Y:S06]  /*04d0*/  BAR.SYNC.DEFER_BLOCKING 0x0 ;  /* 0x0000000000007b1d */ /* 0x000fec0000010000 */
[----:B------:R-:W-:Y:S05]  /*04e0*/  @P0 EXIT ;  /* 0x000000000000094d */ /* 0x000fea0003800000 */
[----:B------:R-:W-:Y:S01]  /*04f0*/  ISETP.NE.AND P0, PT, R7, RZ, PT ;  /* 0x000000ff0700720c */ /* 0x000fe20003f05270 */
[----:B------:R-:W-:-:S12]  /*0500*/  BSSY.RECONVERGENT B2, `(.L_x_0) ;  /* 0x0000045000027945 */ /* 0x000fd80003800200 */
[----:B0-----:R-:W-:Y:S04]  /*0510*/  @!P0 LDS R0, [R6+0x50] ;  /* 0x0000500006008984 */ /* 0x001fe80000000800 */
[----:B------:R-:W0:Y:S02]  /*0520*/  @!P0 LDS R9, [R6+0x4c] ;  /* 0x00004c0006098984 */ /* 0x000e240000000800 */
[----:B0-----:R-:W-:Y:S01]  /*0530*/  @!P0 FADD R0, R0, -R9 ;  /* 0x8000000900008221 */ /* 0x001fe20000000000 */
[----:B------:R-:W-:Y:S06]  /*0540*/  @!P0 BRA `(.L_x_1) ;  /* 0x0000000400008947 */ /* 0x000fec0003800000 */
[----:B------:R-:W-:-:S13]  /*0550*/  ISETP.NE.AND P0, PT, R7, R4, PT ;  /* 0x000000040700720c */ /* 0x000fda0003f05270 */
[----:B------:R-:W-:Y:S04]  /*0560*/  @!P0 LDS R9, [R6+0x4c] ;  /* 0x00004c0006098984 */ /* 0x000fe80000000800 */
[----:B------:R-:W0:Y:S02]  /*0570*/  @!P0 LDS R0, [R6+0x48] ;  /* 0x0000480006008984 */ /* 0x000e240000000800 */
[----:B0-----:R-:W-:Y:S01]  /*0580*/  @!P0 FADD R0, R9, -R0 ;  /* 0x8000000009008221 */ /* 0x001fe20000000000 */
[----:B------:R-:W-:Y:S06]  /*0590*/  @!P0 BRA `(.L_x_1) ;  /* 0x0000000000ec8947 */ /* 0x000fec0003800000 */
[----:B------:R-:W-:Y:S04]  /*05a0*/  LDS R9, [R6+0x4c] ;  /* 0x00004c0006097984 */ /* 0x000fe80000000800 */
[----:B------:R-:W0:Y:S04]  /*05b0*/  LDS R0, [R6+0x48] ;  /* 0x0000480006007984 */ /* 0x000e280000000800 */
[----:B------:R-:W1:Y:S01]  /*05c0*/  LDS R10, [R6+0x50] ;  /* 0x00005000060a7984 */ /* 0x000e620000000800 */
[----:B0-----:R-:W-:Y:S01]  /*05d0*/  FADD R13, R9, -R0 ;  /* 0x80000000090d7221 */ /* 0x001fe20000000000 */
[----:B-1----:R-:W-:-:S04]  /*05e0*/  FADD R10, R10, -R9 ;  /* 0x800000090a0a7221 */ /* 0x002fc80000000000 */
[----:B------:R-:W-:-:S05]  /*05f0*/  FMUL R0, R10, R13 ;  /* 0x0000000d0a007220 */ /* 0x000fca0000400000 */
[----:B------:R-:W-:Y:S01]  /*0600*/  FSETP.GTU.AND P0, PT, R0, RZ, PT ;  /* 0x000000ff0000720b */ /* 0x000fe20003f0c000 */
[----:B------:R-:W-:-:S12]  /*0610*/  HFMA2 R0, -RZ, RZ, 0, 0 ;  /* 0x00000000ff007431 */ /* 0x000fd800000001ff */
[----:B------:R-:W-:Y:S05]  /*0620*/  @!P0 BRA `(.L_x_1) ;  /* 0x0000000000c88947 */ /* 0x000fea0003800000 */
[----:B------:R-:W0:Y:S01]  /*0630*/  MUFU.RCP R0, R13 ;  /* 0x0000000d00007308 */ /* 0x000e220000001000 */
[----:B------:R-:W-:Y:S01]  /*0640*/  UMOV UR6, 0x40400000 ;  /* 0x4040000000067882 */ /* 0x000fe20000000000 */
[----:B------:R-:W-:Y:S01]  /*0650*/  BSSY.RECONVERGENT B3, `(.L_x_2) ;  /* 0x000000e000037945 */ /* 0x000fe20003800200 */
[----:B------:R-:W-:-:S05]  /*0660*/  IMAD.U32 R14, RZ, RZ, UR6 ;  /* 0x00000006ff0e7e24 */ /* 0x000fca000f8e00ff */
[----:B------:R-:W1:Y:S01]  /*0670*/  FCHK P0, R14, R13 ;  /* 0x0000000d0e007302 */ /* 0x000e620000000000 */
[----:B0-----:R-:W-:-:S04]  /*0680*/  FFMA R3, -R13, R0, 1 ;  /* 0x3f8000000d037423 */ /* 0x001fc80000000100 */
[----:B------:R-:W-:-:S04]  /*0690*/  FFMA R0, R0, R3, R0 ;  /* 0x0000000300007223 */ /* 0x000fc80000000000 */
[----:B------:R-:W-:-:S04]  /*06a0*/  FFMA R11, R0, 3, RZ ;  /* 0x40400000000b7823 */ /* 0x000fc800000000ff */
[----:B------:R-:W-:-:S04]  /*06b0*/  FFMA R12, -R13, R11, 3 ;  /* 0x404000000d0c7423 */ /* 0x000fc8000000010b */
[----:B------:R-:W-:Y:S01]  /*06c0*/  FFMA R11, R0, R12, R11 ;  /* 0x0000000c000b7223 */ /* 0x000fe2000000000b */
[----:B-1----:R-:W-:Y:S06]  /*06d0*/  @!P0 BRA `(.L_x_3) ;  /* 0x0000000000148947 */ /* 0x002fec0003800000 */
[----:B------:R-:W-:Y:S01]  /*06e0*/  MOV R3, R13 ;  /* 0x0000000d00037202 */ /* 0x000fe20000000f00 */
[----:B------:R-:W-:Y:S01]  /*06f0*/  IMAD.MOV.U32 R0, RZ, RZ, 0x40400000 ;  /* 0x40400000ff007424 */ /* 0x000fe200078e00ff */
[----:B------:R-:W-:-:S07]  /*0700*/  MOV R14, 0x720 ;  /* 0x00000720000e7802 */ /* 0x000fce0000000f00 */
[----:B------:R-:W-:Y:S05]  /*0710*/  CALL.REL.NOINC `($__internal_0_$__cuda_sm3x_div_rn_noftz_f32_slowpath) ;  /* 0x0000000c00087944 */ /* 0x000fea0003c00000 */
[----:B------:R-:W-:-:S07]  /*0720*/  MOV R11, R0 ;  /* 0x00000000000b7202 */ /* 0x000fce0000000f00 */
.L_x_3:
[----:B------:R-:W-:Y:S05]  /*0730*/  BSYNC.RECONVERGENT B3 ;  /* 0x0000000000037941 */ /* 0x000fea0003800200 */
.L_x_2:
        /* <DEDUP_REMOVED lines=15> */
.L_x_5:
[----:B------:R-:W-:Y:S05]  /*0830*/  BSYNC.RECONVERGENT B3 ;  /* 0x0000000000037941 */ /* 0x000fea0003800200 */
.L_x_4:
[----:B------:R-:W-:Y:S01]  /*0840*/  FADD R11, R0, R11 ;  /* 0x0000000b000b7221 */ /* 0x000fe20000000000 */
[----:B------:R-:W-:Y:S01]  /*0850*/  UMOV UR6, 0x40c00000 ;  /* 0x40c0000000067882 */ /* 0x000fe20000000000 */
[----:B------:R-:W-:Y:S01]  /*0860*/  BSSY.RECONVERGENT B3, `(.L_x_1) ;  /* 0x000000e000037945 */ /* 0x000fe20003800200 */
[----:B------:R-:W-:Y:S01]  /*0870*/  MOV R12, UR6 ;  /* 0x00000006000c7c02 */ /* 0x000fe20008000f00 */
[----:B------:R-:W0:Y:S08]  /*0880*/  MUFU.RCP R0, R11 ;  /* 0x0000000b00007308 */ /* 0x000e300000001000 */
[----:B------:R-:W1:Y:S01]  /*0890*/  FCHK P0, R12, R11 ;  /* 0x0000000b0c007302 */ /* 0x000e620000000000 */
[----:B0-----:R-:W-:-:S04]  /*08a0*/  FFMA R3, -R11, R0, 1 ;  /* 0x3f8000000b037423 */ /* 0x001fc80000000100 */
[----:B------:R-:W-:-:S04]  /*08b0*/  FFMA R0, R0, R3, R0 ;  /* 0x0000000300007223 */ /* 0x000fc80000000000 */
[----:B------:R-:W-:-:S04]  /*08c0*/  FFMA R3, R0, 6, RZ ;  /* 0x40c0000000037823 */ /* 0x000fc800000000ff */
[----:B------:R-:W-:-:S04]  /*08d0*/  FFMA R10, -R11, R3, 6 ;  /* 0x40c000000b0a7423 */ /* 0x000fc80000000103 */
[----:B------:R-:W-:Y:S01]  /*08e0*/  FFMA R0, R0, R10, R3 ;  /* 0x0000000a00007223 */ /* 0x000fe20000000003 */
[----:B-1----:R-:W-:Y:S06]  /*08f0*/  @!P0 BRA `(.L_x_6) ;  /* 0x0000000000108947 */ /* 0x002fec0003800000 */
[----:B------:R-:W-:Y:S02]  /*0900*/  HFMA2 R0, -RZ, RZ, 2.375, 0 ;  /* 0x40c00000ff007431 */ /* 0x000fe400000001ff */
[----:B------:R-:W-:Y:S01]  /*0910*/  IMAD.MOV.U32 R3, RZ, RZ, R11 ;  /* 0x000000ffff037224 */ /* 0x000fe200078e000b */
[----:B------:R-:W-:-:S07]  /*0920*/  MOV R14, 0x940 ;  /* 0x00000940000e7802 */ /* 0x000fce0000000f00 */
[----:B------:R-:W-:Y:S05]  /*0930*/  CALL.REL.NOINC `($__internal_0_$__cuda_sm3x_div_rn_noftz_f32_slowpath) ;  /* 0x0000000800807944 */ /* 0x000fea0003c00000 */
.L_x_6:
[----:B------:R-:W-:Y:S05]  /*0940*/  BSYNC.RECONVERGENT B3 ;  /* 0x0000000000037941 */ /* 0x000fea0003800200 */
.L_x_1:
[----:B------:R-:W-:Y:S05]  /*0950*/  BSYNC.RECONVERGENT B2 ;  /* 0x0000000000027941 */ /* 0x000fea0003800200 */
.L_x_0:
[----:B------:R-:W-:Y:S01]  /*0960*/  ISETP.NE.AND P0, PT, R5, RZ, PT ;  /* 0x000000ff0500720c */ /* 0x000fe20003f05270 */
[----:B------:R-:W0:Y:S01]  /*0970*/  LDC.64 R12, c[0x0][0x388] ;  /* 0x0000e200ff0c7b82 */ /* 0x000e220000000a00 */
[----:B------:R-:W1:Y:S01]  /*0980*/  LDCU UR6, c[0x0][0x3a8] ;  /* 0x00007500ff0677ac */ /* 0x000e620008000800 */
[----:B------:R-:W-:Y:S10]  /*0990*/  BSSY.RECONVERGENT B2, `(.L_x_7) ;  /* 0x0000066000027945 */ /* 0x000ff40003800200 */
[----:B------:R-:W2:Y:S01]  /*09a0*/  @!P0 LDS R14, [R6+0x94] ;  /* 0x00009400060e8984 */ /* 0x000ea20000000800 */
[----:B------:R-:W3:Y:S01]  /*09b0*/  @!P0 LDC R17, c[0x0][0x3ac] ;  /* 0x0000eb00ff118b82 */ /* 0x000ee20000000800 */
[----:B------:R-:W-:Y:S01]  /*09c0*/  @!P0 MOV R3, RZ ;  /* 0x000000ff00038202 */ /* 0x000fe20000000f00 */
[----:B-1----:R-:W-:Y:S01]  /*09d0*/  FMUL R15, R0, UR6 ;  /* 0x00000006000f7c20 */ /* 0x002fe20008400000 */
[----:B------:R-:W-:-:S05]  /*09e0*/  @!P0 IMAD.MOV.U32 R0, RZ, RZ, RZ ;  /* 0x000000ffff008224 */ /* 0x000fca00078e00ff */
[----:B------:R-:W1:Y:S01]  /*09f0*/  @!P0 LDC.64 R10, c[0x0][0x390] ;  /* 0x0000e400ff0a8b82 */ /* 0x000e620000000a00 */
[----:B0-----:R-:W-:-:S05]  /*0a00*/  IMAD.WIDE R12, R2, 0x4, R12 ;  /* 0x00000004020c7825 */ /* 0x001fca00078e020c */
[----:B------:R0:W-:Y:S01]  /*0a10*/  STG.E desc[UR4][R12.64], R15 ;  /* 0x0000000f0c007986 */ /* 0x0001e2000c101904 */
[----:B-1----:R-:W-:-:S04]  /*0a20*/  @!P0 IMAD.WIDE R10, R2, 0x4, R10 ;  /* 0x00000004020a8825 */ /* 0x002fc800078e020a */
[----:B--2---:R-:W-:-:S04]  /*0a30*/  @!P0 FADD R14, R14, -R9 ;  /* 0x800000090e0e8221 */ /* 0x004fc80000000000 */
[----:B---3--:R-:W-:-:S05]  /*0a40*/  @!P0 FMUL R17, R14, R17 ;  /* 0x000000110e118220 */ /* 0x008fca0000400000 */
[----:B------:R0:W-:Y:S01]  /*0a50*/  @!P0 STG.E desc[UR4][R10.64], R17 ;  /* 0x000000110a008986 */ /* 0x0001e2000c101904 */
[----:B------:R-:W-:Y:S05]  /*0a60*/  @!P0 BRA `(.L_x_8) ;  /* 0x0000000400608947 */ /* 0x000fea0003800000 */
[----:B------:R-:W-:Y:S01]  /*0a70*/  ISETP.NE.AND P0, PT, R5, R8, PT ;  /* 0x000000080500720c */ /* 0x000fe20003f05270 */
[----:B------:R-:W-:-:S12]  /*0a80*/  BSSY.RECONVERGENT B3, `(.L_x_9) ;  /* 0x000003f000037945 */ /* 0x000fd80003800200 */
[----:B0-----:R-:W0:Y:S02]  /*0a90*/  @!P0 LDS R10, [R6+0x4] ;  /* 0x00000400060a8984 */ /* 0x001e240000000800 */
[----:B0-----:R-:W-:Y:S01]  /*0aa0*/  @!P0 FADD R0, -R10, R9 ;  /* 0x000000090a008221 */ /* 0x001fe20000000100 */
[----:B------:R-:W-:Y:S06]  /*0ab0*/  @!P0 BRA `(.L_x_10) ;  /* 0x0000000000ec8947 */ /* 0x000fec0003800000 */
[----:B------:R-:W0:Y:S04]  /*0ac0*/  LDS R0, [R6+0x94] ;  /* 0x0000940006007984 */ /* 0x000e280000000800 */
[----:B------:R-:W1:Y:S01]  /*0ad0*/  LDS R10, [R6+0x4] ;  /* 0x00000400060a7984 */ /* 0x000e620000000800 */
[--C-:B0-----:R-:W-:Y:S01]  /*0ae0*/  FADD R11, R0, -R9.reuse ;  /* 0x80000009000b7221 */ /* 0x101fe20000000000 */
[----:B-1----:R-:W-:-:S04]  /*0af0*/  FADD R14, -R10, R9 ;  /* 0x000000090a0e7221 */ /* 0x002fc80000000100 */
[----:B------:R-:W-:-:S05]  /*0b00*/  FMUL R0, R14, R11 ;  /* 0x0000000b0e007220 */ /* 0x000fca0000400000 */
[----:B------:R-:W-:Y:S01]  /*0b10*/  FSETP.GTU.AND P0, PT, R0, RZ, PT ;  /* 0x000000ff0000720b */ /* 0x000fe20003f0c000 */
[----:B------:R-:W-:-:S12]  /*0b20*/  IMAD.MOV.U32 R0, RZ, RZ, RZ ;  /* 0x000000ffff007224 */ /* 0x000fd800078e00ff */
[----:B------:R-:W-:Y:S05]  /*0b30*/  @!P0 BRA `(.L_x_10) ;  /* 0x0000000000cc8947 */ /* 0x000fea0003800000 */
[----:B------:R-:W0:Y:S01]  /*0b40*/  MUFU.RCP R0, R14 ;  /* 0x0000000e00007308 */ /* 0x000e220000001000 */
[----:B------:R-:W-:Y:S01]  /*0b50*/  UMOV UR6, 0x40400000 ;  /* 0x4040000000067882 */ /* 0x000fe20000000000 */
[----:B------:R-:W-:Y:S01]  /*0b60*/  BSSY.RECONVERGENT B4, `(.L_x_11) ;  /* 0x000000e000047945 */ /* 0x000fe20003800200 */
[----:B------:R-:W-:-:S05]  /*0b70*/  MOV R13, UR6 ;  /* 0x00000006000d7c02 */ /* 0x000fca0008000f00 */
[----:B------:R-:W1:Y:S01]  /*0b80*/  FCHK P0, R13, R14 ;  /* 0x0000000e0d007302 */ /* 0x000e620000000000 */
[----:B0-----:R-:W-:-:S04]  /*0b90*/  FFMA R3, -R14, R0, 1 ;  /* 0x3f8000000e037423 */ /* 0x001fc80000000100 */
[----:B------:R-:W-:-:S04]  /*0ba0*/  FFMA R0, R0, R3, R0 ;  /* 0x0000000300007223 */ /* 0x000fc80000000000 */
[----:B------:R-:W-:-:S04]  /*0bb0*/  FFMA R3, R0, 3, RZ ;  /* 0x4040000000037823 */ /* 0x000fc800000000ff */
[----:B------:R-:W-:-:S04]  /*0bc0*/  FFMA R12, -R14, R3, 3 ;  /* 0x404000000e0c7423 */ /* 0x000fc80000000103 */
[----:B------:R-:W-:Y:S01]  /*0bd0*/  FFMA R12, R0, R12, R3 ;  /* 0x0000000c000c7223 */ /* 0x000fe20000000003 */
[----:B-1----:R-:W-:Y:S06]  /*0be0*/  @!P0 BRA `(.L_x_12) ;  /* 0x0000000000148947 */ /* 0x002fec0003800000 */
[----:B------:R-:W-:Y:S02]  /*0bf0*/  HFMA2 R0, -RZ, RZ, 2.125, 0 ;  /* 0x40400000ff007431 */ /* 0x000fe400000001ff */
[----:B------:R-:W-:Y:S01]  /*0c00*/  IMAD.MOV.U32 R3, RZ, RZ, R14 ;  /* 0x000000ffff037224 */ /* 0x000fe200078e000e */
[----:B------:R-:W-:-:S07]  /*0c10*/  MOV R14, 0xc30 ;  /* 0x00000c30000e7802 */ /* 0x000fce0000000f00 */
[----:B------:R-:W-:Y:S05]  /*0c20*/  CALL.REL.NOINC `($__internal_0_$__cuda_sm3x_div_rn_noftz_f32_slowpath) ;  /* 0x0000000400c47944 */ /* 0x000fea0003c00000 */
[----:B------:R-:W-:-:S07]  /*0c30*/  IMAD.MOV.U32 R12, RZ, RZ, R0 ;  /* 0x000000ffff0c7224 */ /* 0x000fce00078e0000 */
.L_x_12:
[----:B------:R-:W-:Y:S05]  /*0c40*/  BSYNC.RECONVERGENT B4 ;  /* 0x0000000000047941 */ /* 0x000fea0003800200 */
.L_x_11:
        /* <DEDUP_REMOVED lines=16> */
.L_x_14:
[----:B------:R-:W-:Y:S05]  /*0d50*/  BSYNC.RECONVERGENT B4 ;  /* 0x0000000000047941 */ /* 0x000fea0003800200 */
.L_x_13:
        /* <DEDUP_REMOVED lines=16> */
.L_x_15:
[----:B------:R-:W-:Y:S05]  /*0e60*/  BSYNC.RECONVERGENT B4 ;  /* 0x0000000000047941 */ /* 0x000fea0003800200 */
.L_x_10:
[----:B------:R-:W-:Y:S05]  /*0e70*/  BSYNC.RECONVERGENT B3 ;  /* 0x0000000000037941 */ /* 0x000fea0003800200 */
.L_x_9:
[C---:B------:R-:W-:Y:S01]  /*0e80*/  ISETP.GE.AND P0, PT, R7.reuse, 0x1, PT ;  /* 0x000000010700780c */ /* 0x040fe20003f06270 */
[----:B------:R-:W0:Y:S01]  /*0e90*/  LDC.64 R12, c[0x0][0x390] ;  /* 0x0000e400ff0c7b82 */ /* 0x000e220000000a00 */
[----:B------:R-:W-:Y:S01]  /*0ea0*/  ISETP.GE.AND P1, PT, R7, R4, PT ;  /* 0x000000040700720c */ /* 0x000fe20003f26270 */
[----:B------:R-:W1:Y:S10]  /*0eb0*/  LDCU UR6, c[0x0][0x3ac] ;  /* 0x00007580ff0677ac */ /* 0x000e740008000800 */
[----:B------:R-:W2:Y:S04]  /*0ec0*/  @P0 LDS R14, [R6+0x48] ;  /* 0x00004800060e0984 */ /* 0x000ea80000000800 */
[----:B------:R-:W3:Y:S04]  /*0ed0*/  @!P1 LDS R16, [R6+0x50] ;  /* 0x0000500006109984 */ /* 0x000ee80000000800 */
[----:B------:R-:W4:Y:S01]  /*0ee0*/  @!P1 LDS R17, [R6+0x8] ;  /* 0x0000080006119984 */ /* 0x000f220000000800 */
[----:B-1----:R-:W-:Y:S01]  /*0ef0*/  FMUL R11, R0, UR6 ;  /* 0x00000006000b7c20 */ /* 0x002fe20008400000 */
[----:B------:R-:W-:Y:S01]  /*0f00*/  MOV R0, RZ ;  /* 0x000000ff00007202 */ /* 0x000fe20000000f00 */
[----:B------:R-:W-:Y:S01]  /*0f10*/  @P0 IMAD.MOV.U32 R0, RZ, RZ, 0x1 ;  /* 0x00000001ff000424 */ /* 0x000fe200078e00ff */
[----:B------:R-:W1:Y:S01]  /*0f20*/  @P0 LDS R15, [R6] ;  /* 0x00000000060f0984 */ /* 0x000e620000000800 */
[----:B0-----:R-:W-:-:S03]  /*0f30*/  IMAD.WIDE R12, R2, 0x4, R12 ;  /* 0x00000004020c7825 */ /* 0x001fc600078e020c */
[----:B------:R-:W-:Y:S02]  /*0f40*/  @!P1 IADD3 R0, PT, PT, R0, 0x1, RZ ;  /* 0x0000000100009810 */ /* 0x000fe40007ffe0ff */
[----:B------:R0:W-:Y:S01]  /*0f50*/  STG.E desc[UR4][R12.64], R11 ;  /* 0x0000000b0c007986 */ /* 0x0001e2000c101904 */
[--C-:B--2---:R-:W-:Y:S01]  /*0f60*/  @P0 FADD R3, -R14, R9.reuse ;  /* 0x000000090e030221 */ /* 0x104fe20000000100 */
[----:B---3--:R-:W-:-:S03]  /*0f70*/  @!P1 FADD R16, R16, -R9 ;  /* 0x8000000910109221 */ /* 0x008fc60000000000 */
[----:B------:R-:W-:Y:S01]  /*0f80*/  @P0 FADD R14, R3, -R10 ;  /* 0x8000000a030e0221 */ /* 0x000fe20000000000 */
[----:B------:R-:W-:Y:S02]  /*0f90*/  IMAD.MOV.U32 R3, RZ, RZ, RZ ;  /* 0x000000ffff037224 */ /* 0x000fe400078e00ff */
[----:B----4-:R-:W-:Y:S01]  /*0fa0*/  @!P1 FADD R17, R16, -R17 ;  /* 0x8000001110119221 */ /* 0x010fe20000000000 */
[----:B-1----:R-:W-:-:S03]  /*0fb0*/  @P0 FADD R14, R14, R15 ;  /* 0x0000000f0e0e0221 */ /* 0x002fc60000000000 */
[----:B------:R-:W-:Y:S01]  /*0fc0*/  @!P1 FADD R10, R17, R10 ;  /* 0x0000000a110a9221 */ /* 0x000fe20000000000 */
[----:B------:R-:W-:-:S04]  /*0fd0*/  @P0 FADD R3, RZ, R14 ;  /* 0x0000000eff030221 */ /* 0x000fc80000000000 */
[----:B0-----:R-:W-:-:S07]  /*0fe0*/  @!P1 FADD R3, R3, R10 ;  /* 0x0000000a03039221 */ /* 0x001fce0000000000 */
.L_x_8:
[----:B------:R-:W-:Y:S05]  /*0ff0*/  BSYNC.RECONVERGENT B2 ;  /* 0x0000000000027941 */ /* 0x000fea0003800200 */
.L_x_7:
[----:B------:R-:W-:Y:S01]  /*1000*/  ISETP.GE.AND P0, PT, R5, R8, PT ;  /* 0x000000080500720c */ /* 0x000fe20003f06270 */
[----:B------:R-:W-:Y:S04]  /*1010*/  BSSY.RECONVERGENT B2, `(.L_x_16) ;  /* 0x000002d000027945 */ /* 0x000fe80003800200 */
[----:B------:R-:W-:Y:S01]  /*1020*/  BSSY.RELIABLE B3, `(.L_x_17) ;  /* 0x0000019000037945 */ /* 0x000fe20003800100 */
[C---:B------:R-:W-:Y:S02]  /*1030*/  ISETP.LT.OR P1, PT, R7.reuse, 0x1, P0 ;  /* 0x000000010700780c */ /* 0x040fe40000721670 */
[----:B------:R-:W-:-:S11]  /*1040*/  ISETP.GE.OR P0, PT, R7, R4, P0 ;  /* 0x000000040700720c */ /* 0x000fd60000706670 */
[----:B------:R-:W-:Y:S01]  /*1050*/  @!P1 LDS R5, [R6+0x94] ;  /* 0x0000940006059984 */ /* 0x000fe20000000800 */
[----:B------:R-:W-:-:S03]  /*1060*/  @!P1 VIADD R0, R0, 0x1 ;  /* 0x0000000100009836 */ /* 0x000fc60000000000 */
[----:B------:R-:W1:Y:S04]  /*1070*/  @!P1 LDS R8, [R6+0x90] ;  /* 0x0000900006089984 */ /* 0x000e680000000800 */
[----:B0-----:R-:W0:Y:S01]  /*1080*/  @!P1 LDS R11, [R6+0x48] ;  /* 0x00004800060b9984 */ /* 0x001e220000000800 */
[----:B-1----:R-:W-:-:S04]  /*1090*/  @!P1 FADD R8, R5, -R8 ;  /* 0x8000000805089221 */ /* 0x002fc80000000000 */
[----:B------:R-:W-:-:S04]  /*10a0*/  @!P1 FADD R8, R8, -R9 ;  /* 0x8000000908089221 */ /* 0x000fc80000000000 */
[----:B0-----:R-:W-:-:S04]  /*10b0*/  @!P1 FADD R8, R11, R8 ;  /* 0x000000080b089221 */ /* 0x001fc80000000000 */
[----:B------:R-:W-:Y:S01]  /*10c0*/  @!P1 FADD R3, R3, R8 ;  /* 0x0000000803039221 */ /* 0x000fe20000000000 */
[----:B------:R-:W-:Y:S06]  /*10d0*/  @P0 BRA `(.L_x_18) ;  /* 0x0000000000240947 */ /* 0x000fec0003800000 */
[----:B------:R-:W-:Y:S01]  /*10e0*/  LDS R4, [R6+0x98] ;  /* 0x0000980006047984 */ /* 0x000fe20000000800 */
[----:B------:R-:W-:-:S03]  /*10f0*/  IADD3 R0, PT, PT, R0, 0x1, RZ ;  /* 0x0000000100007810 */ /* 0x000fc60007ffe0ff */
[----:B------:R-:W0:Y:S04]  /*1100*/  LDS R5, [R6+0x94] ;  /* 0x0000940006057984 */ /* 0x000e280000000800 */
[----:B------:R-:W1:Y:S01]  /*1110*/  LDS R7, [R6+0x50] ;  /* 0x0000500006077984 */ /* 0x000e620000000800 */
[----:B0-----:R-:W-:-:S04]  /*1120*/  FADD R4, -R5, R4 ;  /* 0x0000000405047221 */ /* 0x001fc80000000100 */
[----:B-1----:R-:W-:-:S04]  /*1130*/  FADD R4, -R7, R4 ;  /* 0x0000000407047221 */ /* 0x002fc80000000100 */
[----:B------:R-:W-:-:S04]  /*1140*/  FADD R4, R4, R9 ;  /* 0x0000000904047221 */ /* 0x000fc80000000000 */
[----:B------:R-:W-:Y:S01]  /*1150*/  FADD R3, R3, R4 ;  /* 0x0000000403037221 */ /* 0x000fe20000000000 */
[----:B------:R-:W-:Y:S06]  /*1160*/  BRA `(.L_x_19) ;  /* 0x0000000000107947 */ /* 0x000fec0003800000 */
.L_x_18:
[----:B------:R-:W-:Y:S01]  /*1170*/  ISETP.NE.AND P0, PT, R0, RZ, PT ;  /* 0x000000ff0000720c */ /* 0x000fe20003f05270 */
[----:B------:R-:W-:-:S12]  /*1180*/  IMAD.MOV.U32 R7, RZ, RZ, RZ ;  /* 0x000000ffff077224 */ /* 0x000fd800078e00ff */
[----:B------:R-:W-:Y:S05]  /*1190*/  @!P0 BREAK.RELIABLE B3 ;  /* 0x0000000000038942 */ /* 0x000fea0003800100 */
[----:B------:R-:W-:Y:S05]  /*11a0*/  @!P0 BRA `(.L_x_20) ;  /* 0x00000000004c8947 */ /* 0x000fea0003800000 */
.L_x_19:
[----:B------:R-:W-:Y:S05]  /*11b0*/  BSYNC.RELIABLE B3 ;  /* 0x0000000000037941 */ /* 0x000fea0003800100 */
.L_x_17:
[----:B------:R-:W-:Y:S01]  /*11c0*/  I2FP.F32.U32 R6, R0 ;  /* 0x0000000000067245 */ /* 0x000fe20000201000 */
[----:B------:R-:W-:Y:S03]  /*11d0*/  BSSY.RECONVERGENT B4, `(.L_x_21) ;  /* 0x000000d000047945 */ /* 0x000fe60003800200 */
[----:B------:R-:W0:Y:S08]  /*11e0*/  MUFU.RCP R0, R6 ;  /* 0x0000000600007308 */ /* 0x000e300000001000 */
[----:B------:R-:W1:Y:S01]  /*11f0*/  FCHK P0, R3, R6 ;  /* 0x0000000603007302 */ /* 0x000e620000000000 */
[----:B0-----:R-:W-:-:S04]  /*1200*/  FFMA R5, -R6, R0, 1 ;  /* 0x3f80000006057423 */ /* 0x001fc80000000100 */
[----:B------:R-:W-:-:S04]  /*1210*/  FFMA R0, R0, R5, R0 ;  /* 0x0000000500007223 */ /* 0x000fc80000000000 */
[----:B------:R-:W-:-:S04]  /*1220*/  FFMA R4, R0, R3, RZ ;  /* 0x0000000300047223 */ /* 0x000fc800000000ff */
[----:B------:R-:W-:-:S04]  /*1230*/  FFMA R5, -R6, R4, R3 ;  /* 0x0000000406057223 */ /* 0x000fc80000000103 */
[----:B------:R-:W-:Y:S01]  /*1240*/  FFMA R0, R0, R5, R4 ;  /* 0x0000000500007223 */ /* 0x000fe20000000004 */
[----:B-1----:R-:W-:Y:S06]  /*1250*/  @!P0 BRA `(.L_x_22) ;  /* 0x0000000000108947 */ /* 0x002fec0003800000 */
[----:B------:R-:W-:Y:S01]  /*1260*/  MOV R0, R3 ;  /* 0x0000000300007202 */ /* 0x000fe20000000f00 */
[----:B------:R-:W-:Y:S01]  /*1270*/  IMAD.MOV.U32 R3, RZ, RZ, R6 ;  /* 0x000000ffff037224 */ /* 0x000fe200078e0006 */
[----:B------:R-:W-:-:S07]  /*1280*/  MOV R14, 0x12a0 ;  /* 0x000012a0000e7802 */ /* 0x000fce0000000f00 */
[----:B------:R-:W-:Y:S05]  /*1290*/  CALL.REL.NOINC `($__internal_0_$__cuda_sm3x_div_rn_noftz_f32_slowpath) ;  /* 0x0000000000287944 */ /* 0x000fea0003c00000 */
.L_x_22:
[----:B------:R-:W-:Y:S05]  /*12a0*/  BSYNC.RECONVERGENT B4 ;  /* 0x0000000000047941 */ /* 0x000fea0003800200 */
.L_x_21:
[----:B------:R-:W0:Y:S02]  /*12b0*/  LDCU.64 UR6, c[0x0][0x3a8] ;  /* 0x00007500ff0677ac */ /* 0x000e240008000a00 */
[----:B0-----:R-:W-:-:S04]  /*12c0*/  FMUL R0, R0, UR6 ;  /* 0x0000000600007c20 */ /* 0x001fc80008400000 */
[----:B------:R-:W-:-:S07]  /*12d0*/  FMUL R7, R0, UR7 ;  /* 0x0000000700077c20 */ /* 0x000fce0008400000 */
.L_x_20:
[----:B------:R-:W-:Y:S05]  /*12e0*/  BSYNC.RECONVERGENT B2 ;  /* 0x0000000000027941 */ /* 0x000fea0003800200 */
.L_x_16:
[----:B------:R-:W-:Y:S05]  /*12f0*/  WARPSYNC.ALL ;  /* 0x0000000000007948 */ /* 0x000fea0003800000 */
[----:B------:R-:W0:Y:S02]  /*1300*/  LDC.64 R4, c[0x0][0x398] ;  /* 0x0000e600ff047b82 */ /* 0x000e240000000a00 */
[----:B0-----:R-:W-:-:S05]  /*1310*/  IMAD.WIDE R2, R2, 0x4, R4 ;  /* 0x0000000402027825 */ /* 0x001fca00078e0204 */
[----:B------:R-:W-:Y:S01]  /*1320*/  STG.E desc[UR4][R2.64], R7 ;  /* 0x0000000702007986 */ /* 0x000fe2000c101904 */
[----:B------:R-:W-:Y:S05]  /*1330*/  EXIT ;  /* 0x000000000000794d */ /* 0x000fea0003800000 */
        .weak           $__internal_0_$__cuda_sm3x_div_rn_noftz_f32_slowpath
        .type           $__internal_0_$__cuda_sm3x_div_rn_noftz_f32_slowpath,@function
        .size           $__internal_0_$__cuda_sm3x_div_rn_noftz_f32_slowpath,(.L_x_139 - $__internal_0_$__cuda_sm3x_div_rn_noftz_f32_slowpath)
$__internal_0_$__cuda_sm3x_div_rn_noftz_f32_slowpath:
[----:B------:R-:W-:Y:S01]  /*1340*/  SHF.R.U32.HI R13, RZ, 0x17, R3 ;  /* 0x00000017ff0d7819 */ /* 0x000fe20000011603 */
[----:B------:R-:W-:Y:S01]  /*1350*/  BSSY.RECONVERGENT B0, `(.L_x_23) ;  /* 0x0000062000007945 */ /* 0x000fe20003800200 */
[----:B------:R-:W-:Y:S02]  /*1360*/  SHF.R.U32.HI R15, RZ, 0x17, R0 ;  /* 0x00000017ff0f7819 */ /* 0x000fe40000011600 */
[----:B------:R-:W-:Y:S02]  /*1370*/  LOP3.LUT R13, R13, 0xff, RZ, 0xc0, !PT ;  /* 0x000000ff0d0d7812 */ /* 0x000fe400078ec0ff */
[----:B------:R-:W-:Y:S02]  /*1380*/  LOP3.LUT R17, R15, 0xff, RZ, 0xc0, !PT ;  /* 0x000000ff0f117812 */ /* 0x000fe400078ec0ff */
[----:B------:R-:W-:-:S03]  /*1390*/  IADD3 R18, PT, PT, R13, -0x1, RZ ;  /* 0xffffffff0d127810 */ /* 0x000fc60007ffe0ff */
[----:B------:R-:W-:Y:S01]  /*13a0*/  VIADD R16, R17, 0xffffffff ;  /* 0xffffffff11107836 */ /* 0x000fe20000000000 */
[----:B------:R-:W-:-:S04]  /*13b0*/  ISETP.GT.U32.AND P0, PT, R18, 0xfd, PT ;  /* 0x000000fd1200780c */ /* 0x000fc80003f04070 */
[----:B------:R-:W-:-:S13]  /*13c0*/  ISETP.GT.U32.OR P0, PT, R16, 0xfd, P0 ;  /* 0x000000fd1000780c */ /* 0x000fda0000704470 */
[----:B------:R-:W-:Y:S01]  /*13d0*/  @!P0 MOV R15, RZ ;  /* 0x000000ff000f8202 */ /* 0x000fe20000000f00 */
[----:B------:R-:W-:Y:S06]  /*13e0*/  @!P0 BRA `(.L_x_24) ;  /* 0x00000000005c8947 */ /* 0x000fec0003800000 */
[----:B------:R-:W-:Y:S02]  /*13f0*/  FSETP.GTU.FTZ.AND P0, PT, |R0|, +INF , PT ;  /* 0x7f8000000000780b */ /* 0x000fe40003f1c200 */
[----:B------:R-:W-:-:S04]  /*1400*/  FSETP.GTU.FTZ.AND P1, PT, |R3|, +INF , PT ;  /* 0x7f8000000300780b */ /* 0x000fc80003f3c200 */
[----:B------:R-:W-:-:S13]  /*1410*/  PLOP3.LUT P0, PT, P0, P1, PT, 0xf8, 0x8f ;  /* 0x00000000008f781c */ /* 0x000fda0000703f70 */
[----:B------:R-:W-:Y:S05]  /*1420*/  @P0 BRA `(.L_x_25) ;  /* 0x00000004004c0947 */ /* 0x000fea0003800000 */
[----:B------:R-:W-:-:S13]  /*1430*/  LOP3.LUT P0, RZ, R3, 0x7fffffff, R0, 0xc8, !PT ;  /* 0x7fffffff03ff7812 */ /* 0x000fda000780c800 */
[----:B------:R-:W-:Y:S05]  /*1440*/  @!P0 BRA `(.L_x_26) ;  /* 0x00000004003c8947 */ /* 0x000fea0003800000 */
[C---:B------:R-:W-:Y:S02]  /*1450*/  FSETP.NEU.FTZ.AND P0, PT, |R0|.reuse, +INF , PT ;  /* 0x7f8000000000780b */ /* 0x040fe40003f1d200 */
[----:B------:R-:W-:Y:S02]  /*1460*/  FSETP.NEU.FTZ.AND P2, PT, |R3|, +INF , PT ;  /* 0x7f8000000300780b */ /* 0x000fe40003f5d200 */
[----:B------:R-:W-:-:S11]  /*1470*/  FSETP.NEU.FTZ.AND P1, PT, |R0|, +INF , PT ;  /* 0x7f8000000000780b */ /* 0x000fd60003f3d200 */
[----:B------:R-:W-:Y:S05]  /*1480*/  @!P2 BRA !P0, `(.L_x_26) ;  /* 0x00000004002ca947 */ /* 0x000fea0004000000 */
[----:B------:R-:W-:-:S04]  /*1490*/  LOP3.LUT P0, RZ, R0, 0x7fffffff, RZ, 0xc0, !PT ;  /* 0x7fffffff00ff7812 */ /* 0x000fc8000780c0ff */
[----:B------:R-:W-:-:S13]  /*14a0*/  PLOP3.LUT P0, PT, P2, P0, PT, 0x2f, 0xf2 ;  /* 0x0000000000f2781c */ /* 0x000fda0001700577 */
[----:B------:R-:W-:Y:S05]  /*14b0*/  @P0 BRA `(.L_x_27) ;  /* 0x0000000400180947 */ /* 0x000fea0003800000 */
[----:B------:R-:W-:-:S04]  /*14c0*/  LOP3.LUT P0, RZ, R3, 0x7fffffff, RZ, 0xc0, !PT ;  /* 0x7fffffff03ff7812 */ /* 0x000fc8000780c0ff */
[----:B------:R-:W-:-:S13]  /*14d0*/  PLOP3.LUT P0, PT, P1, P0, PT, 0x2f, 0xf2 ;  /* 0x0000000000f2781c */ /* 0x000fda0000f00577 */
[----:B------:R-:W-:Y:S05]  /*14e0*/  @P0 BRA `(.L_x_28) ;  /* 0x0000000400000947 */ /* 0x000fea0003800000 */
[----:B------:R-:W-:Y:S02]  /*14f0*/  ISETP.GE.AND P0, PT, R16, RZ, PT ;  /* 0x000000ff1000720c */ /* 0x000fe40003f06270 */
[----:B------:R-:W-:-:S11]  /*1500*/  ISETP.GE.AND P1, PT, R18, RZ, PT ;  /* 0x000000ff1200720c */ /* 0x000fd60003f26270 */
[----:B------:R-:W-:Y:S01]  /*1510*/  @P0 IMAD.MOV.U32 R15, RZ, RZ, RZ ;  /* 0x000000ffff0f0224 */ /* 0x000fe200078e00ff */
[----:B------:R-:W-:Y:S01]  /*1520*/  @!P0 MOV R15, 0xffffffc0 ;  /* 0xffffffc0000f8802 */ /* 0x000fe20000000f00 */
[----:B------:R-:W-:Y:S01]  /*1530*/  @!P0 FFMA R0, R0, 1.84467440737095516160e+19, RZ ;  /* 0x5f80000000008823 */ /* 0x000fe200000000ff */
[----:B------:R-:W-:-:S03]  /*1540*/  @!P1 FFMA R3, R3, 1.84467440737095516160e+19, RZ ;  /* 0x5f80000003039823 */ /* 0x000fc600000000ff */
[----:B------:R-:W-:-:S07]  /*1550*/  @!P1 VIADD R15, R15, 0x40 ;  /* 0x000000400f0f9836 */ /* 0x000fce0000000000 */
.L_x_24:
[----:B------:R-:W-:Y:S01]  /*1560*/  LEA R16, R13, 0xc0800000, 0x17 ;  /* 0xc08000000d107811 */ /* 0x000fe200078eb8ff */
[----:B------:R-:W-:Y:S01]  /*1570*/  VIADD R17, R17, 0xffffff81 ;  /* 0xffffff8111117836 */ /* 0x000fe20000000000 */
[----:B------:R-:W-:Y:S02]  /*1580*/  BSSY.RECONVERGENT B1, `(.L_x_29) ;  /* 0x0000035000017945 */ /* 0x000fe40003800200 */
[----:B------:R-:W-:Y:S01]  /*1590*/  IADD3 R18, PT, PT, -R16, R3, RZ ;  /* 0x0000000310127210 */ /* 0x000fe20007ffe1ff */
[----:B------:R-:W-:-:S03]  /*15a0*/  IMAD R0, R17, -0x800000, R0 ;  /* 0xff80000011007824 */ /* 0x000fc600078e0200 */
[----:B------:R0:W1:Y:S01]  /*15b0*/  MUFU.RCP R3, R18 ;  /* 0x0000001200037308 */ /* 0x0000620000001000 */
[----:B------:R-:W-:Y:S01]  /*15c0*/  FADD.FTZ R19, -R18, -RZ ;  /* 0x800000ff12137221 */ /* 0x000fe20000010100 */
[----:B0-----:R-:W-:-:S04]  /*15d0*/  IADD3 R18, PT, PT, R17, 0x7f, -R13 ;  /* 0x0000007f11127810 */ /* 0x001fc80007ffe80d */
[----:B------:R-:W-:Y:S01]  /*15e0*/  IADD3 R18, PT, PT, R18, R15, RZ ;  /* 0x0000000f12127210 */ /* 0x000fe20007ffe0ff */
[----:B-1----:R-:W-:-:S04]  /*15f0*/  FFMA R16, R3, R19, 1 ;  /* 0x3f80000003107423 */ /* 0x002fc80000000013 */
[----:B------:R-:W-:-:S04]  /*1600*/  FFMA R3, R3, R16, R3 ;  /* 0x0000001003037223 */ /* 0x000fc80000000003 */
[----:B------:R-:W-:-:S04]  /*1610*/  FFMA R16, R0, R3, RZ ;  /* 0x0000000300107223 */ /* 0x000fc800000000ff */
[----:B------:R-:W-:-:S04]  /*1620*/  FFMA R20, R19, R16, R0 ;  /* 0x0000001013147223 */ /* 0x000fc80000000000 */
[----:B------:R-:W-:-:S04]  /*1630*/  FFMA R16, R3, R20, R16 ;  /* 0x0000001403107223 */ /* 0x000fc80000000010 */
[----:B------:R-:W-:-:S04]  /*1640*/  FFMA R19, R19, R16, R0 ;  /* 0x0000001013137223 */ /* 0x000fc80000000000 */
[----:B------:R-:W-:-:S05]  /*1650*/  FFMA R0, R3, R19, R16 ;  /* 0x0000001303007223 */ /* 0x000fca0000000010 */
[----:B------:R-:W-:-:S04]  /*1660*/  SHF.R.U32.HI R13, RZ, 0x17, R0 ;  /* 0x00000017ff0d7819 */ /* 0x000fc80000011600 */
[----:B------:R-:W-:-:S04]  /*1670*/  LOP3.LUT R13, R13, 0xff, RZ, 0xc0, !PT ;  /* 0x000000ff0d0d7812 */ /* 0x000fc800078ec0ff */
[----:B------:R-:W-:-:S05]  /*1680*/  IADD3 R17, PT, PT, R13, R18, RZ ;  /* 0x000000120d117210 */ /* 0x000fca0007ffe0ff */
[----:B------:R-:W-:-:S05]  /*1690*/  VIADD R13, R17, 0xffffffff ;  /* 0xffffffff110d7836 */ /* 0x000fca0000000000 */
[----:B------:R-:W-:-:S13]  /*16a0*/  ISETP.GE.U32.AND P0, PT, R13, 0xfe, PT ;  /* 0x000000fe0d00780c */ /* 0x000fda0003f06070 */
[----:B------:R-:W-:Y:S05]  /*16b0*/  @!P0 BRA `(.L_x_30) ;  /* 0x0000000000808947 */ /* 0x000fea0003800000 */
[----:B------:R-:W-:-:S13]  /*16c0*/  ISETP.GT.AND P0, PT, R17, 0xfe, PT ;  /* 0x000000fe1100780c */ /* 0x000fda0003f04270 */
[----:B------:R-:W-:Y:S05]  /*16d0*/  @P0 BRA `(.L_x_31) ;  /* 0x00000000006c0947 */ /* 0x000fea0003800000 */
[----:B------:R-:W-:-:S13]  /*16e0*/  ISETP.GE.AND P0, PT, R17, 0x1, PT ;  /* 0x000000011100780c */ /* 0x000fda0003f06270 */
[----:B------:R-:W-:Y:S05]  /*16f0*/  @P0 BRA `(.L_x_32) ;  /* 0x0000000000740947 */ /* 0x000fea0003800000 */
[----:B------:R-:W-:Y:S02]  /*1700*/  ISETP.GE.AND P0, PT, R17, -0x18, PT ;  /* 0xffffffe81100780c */ /* 0x000fe40003f06270 */
[----:B------:R-:W-:-:S11]  /*1710*/  LOP3.LUT R0, R0, 0x80000000, RZ, 0xc0, !PT ;  /* 0x8000000000007812 */ /* 0x000fd600078ec0ff */
[----:B------:R-:W-:Y:S05]  /*1720*/  @!P0 BRA `(.L_x_32) ;  /* 0x0000000000688947 */ /* 0x000fea0003800000 */
[-CC-:B------:R-:W-:Y:S01]  /*1730*/  FFMA.RZ R13, R3, R19.reuse, R16.reuse ;  /* 0x00000013030d7223 */ /* 0x180fe2000000c010 */
[C---:B------:R-:W-:Y:S02]  /*1740*/  IADD3 R18, PT, PT, R17.reuse, 0x20, RZ ;  /* 0x0000002011127810 */ /* 0x040fe40007ffe0ff */
[----:B------:R-:W-:Y:S02]  /*1750*/  ISETP.NE.AND P2, PT, R17, RZ, PT ;  /* 0x000000ff1100720c */ /* 0x000fe40003f45270 */
[----:B------:R-:W-:Y:S01]  /*1760*/  LOP3.LUT R15, R13, 0x7fffff, RZ, 0xc0, !PT ;  /* 0x007fffff0d0f7812 */ /* 0x000fe200078ec0ff */
[CCC-:B------:R-:W-:Y:S01]  /*1770*/  FFMA.RP R13, R3.reuse, R19.reuse, R16.reuse ;  /* 0x00000013030d7223 */ /* 0x1c0fe20000008010 */
[----:B------:R-:W-:Y:S01]  /*1780*/  FFMA.RM R16, R3, R19, R16 ;  /* 0x0000001303107223 */ /* 0x000fe20000004010 */
[----:B------:R-:W-:Y:S02]  /*1790*/  ISETP.NE.AND P1, PT, R17, RZ, PT ;  /* 0x000000ff1100720c */ /* 0x000fe40003f25270 */
[----:B------:R-:W-:-:S02]  /*17a0*/  LOP3.LUT R15, R15, 0x800000, RZ, 0xfc, !PT ;  /* 0x008000000f0f7812 */ /* 0x000fc400078efcff */
[----:B------:R-:W-:Y:S02]  /*17b0*/  IADD3 R3, PT, PT, -R17, RZ, RZ ;  /* 0x000000ff11037210 */ /* 0x000fe40007ffe1ff */
[----:B------:R-:W-:Y:S02]  /*17c0*/  SHF.L.U32 R18, R15, R18, RZ ;  /* 0x000000120f127219 */ /* 0x000fe400000006ff */
[----:B------:R-:W-:Y:S02]  /*17d0*/  FSETP.NEU.FTZ.AND P0, PT, R13, R16, PT ;  /* 0x000000100d00720b */ /* 0x000fe40003f1d000 */
[----:B------:R-:W-:Y:S02]  /*17e0*/  SEL R16, R3, RZ, P2 ;  /* 0x000000ff03107207 */ /* 0x000fe40001000000 */
[----:B------:R-:W-:Y:S02]  /*17f0*/  ISETP.NE.AND P1, PT, R18, RZ, P1 ;  /* 0x000000ff1200720c */ /* 0x000fe40000f25270 */
[----:B------:R-:W-:-:S02]  /*1800*/  SHF.R.U32.HI R16, RZ, R16, R15 ;  /* 0x00000010ff107219 */ /* 0x000fc4000001160f */
[----:B------:R-:W-:Y:S02]  /*1810*/  PLOP3.LUT P0, PT, P0, P1, PT, 0xf8, 0x8f ;  /* 0x00000000008f781c */ /* 0x000fe40000703f70 */
[----:B------:R-:W-:Y:S02]  /*1820*/  SHF.R.U32.HI R18, RZ, 0x1, R16 ;  /* 0x00000001ff127819 */ /* 0x000fe40000011610 */
[----:B------:R-:W-:-:S04]  /*1830*/  SEL R3, RZ, 0x1, !P0 ;  /* 0x00000001ff037807 */ /* 0x000fc80004000000 */
[----:B------:R-:W-:-:S04]  /*1840*/  LOP3.LUT R3, R3, 0x1, R18, 0xf8, !PT ;  /* 0x0000000103037812 */ /* 0x000fc800078ef812 */
[----:B------:R-:W-:-:S05]  /*1850*/  LOP3.LUT R3, R3, R16, RZ, 0xc0, !PT ;  /* 0x0000001003037212 */ /* 0x000fca00078ec0ff */
[----:B------:R-:W-:-:S05]  /*1860*/  IMAD.IADD R3, R18, 0x1, R3 ;  /* 0x0000000112037824 */ /* 0x000fca00078e0203 */
[----:B------:R-:W-:Y:S01]  /*1870*/  LOP3.LUT R0, R3, R0, RZ, 0xfc, !PT ;  /* 0x0000000003007212 */ /* 0x000fe200078efcff */
[----:B------:R-:W-:Y:S06]  /*1880*/  BRA `(.L_x_32) ;  /* 0x0000000000107947 */ /* 0x000fec0003800000 */
.L_x_31:
[----:B------:R-:W-:-:S04]  /*1890*/  LOP3.LUT R0, R0, 0x80000000, RZ, 0xc0, !PT ;  /* 0x8000000000007812 */ /* 0x000fc800078ec0ff */
[----:B------:R-:W-:Y:S01]  /*18a0*/  LOP3.LUT R0, R0, 0x7f800000, RZ, 0xfc, !PT ;  /* 0x7f80000000007812 */ /* 0x000fe200078efcff */
[----:B------:R-:W-:Y:S06]  /*18b0*/  BRA `(.L_x_32) ;  /* 0x0000000000047947 */ /* 0x000fec0003800000 */
.L_x_30:
[----:B------:R-:W-:-:S07]  /*18c0*/  LEA R0, R18, R0, 0x17 ;  /* 0x0000000012007211 */ /* 0x000fce00078eb8ff */
.L_x_32:
[----:B------:R-:W-:Y:S05]  /*18d0*/  BSYNC.RECONVERGENT B1 ;  /* 0x0000000000017941 */ /* 0x000fea0003800200 */
.L_x_29:
[----:B------:R-:W-:Y:S05]  /*18e0*/  BRA `(.L_x_33) ;  /* 0x0000000000207947 */ /* 0x000fea0003800000 */
.L_x_28:
[----:B------:R-:W-:-:S04]  /*18f0*/  LOP3.LUT R0, R3, 0x80000000, R0, 0x48, !PT ;  /* 0x8000000003007812 */ /* 0x000fc800078e4800 */
[----:B------:R-:W-:Y:S01]  /*1900*/  LOP3.LUT R0, R0, 0x7f800000, RZ, 0xfc, !PT ;  /* 0x7f80000000007812 */ /* 0x000fe200078efcff */
[----:B------:R-:W-:Y:S06]  /*1910*/  BRA `(.L_x_33) ;  /* 0x0000000000147947 */ /* 0x000fec0003800000 */
.L_x_27:
[----:B------:R-:W-:Y:S01]  /*1920*/  LOP3.LUT R0, R3, 0x80000000, R0, 0x48, !PT ;  /* 0x8000000003007812 */ /* 0x000fe200078e4800 */
[----:B------:R-:W-:Y:S06]  /*1930*/  BRA `(.L_x_33) ;  /* 0x00000000000c7947 */ /* 0x000fec0003800000 */
.L_x_26:
[----:B------:R-:W0:Y:S01]  /*1940*/  MUFU.RSQ R0, -QNAN ;  /* 0xffc0000000007908 */ /* 0x000e220000001400 */
[----:B------:R-:W-:Y:S05]  /*1950*/  BRA `(.L_x_33) ;  /* 0x0000000000047947 */ /* 0x000fea0003800000 */
.L_x_25:
[----:B------:R-:W-:-:S07]  /*1960*/  FADD.FTZ R0, R0, R3 ;  /* 0x0000000300007221 */ /* 0x000fce0000010000 */
.L_x_33:
[----:B------:R-:W-:Y:S05]  /*1970*/  BSYNC.RECONVERGENT B0 ;  /* 0x0000000000007941 */ /* 0x000fea0003800200 */
.L_x_23:
[----:B------:R-:W-:-:S04]  /*1980*/  HFMA2 R15, -RZ, RZ, 0, 0 ;  /* 0x00000000ff0f7431 */ /* 0x000fc800000001ff */
[----:B0-----:R-:W-:Y:S05]  /*1990*/  RET.REL.NODEC R14 `(_ZN6oscean13interpolation3gpu4cuda38computePCHIPDerivativesOptimizedKernelEPKfPfS5_S5_iiff) ;  /* 0xffffffe40e987950 */ /* 0x001fea0003c3ffff */
.L_x_34:
[----:B------:R-:W-:-:S00]  /*19a0*/  BRA `(.L_x_34) ;  /* 0xfffffffc00fc7947 */ /* 0x000fc0000383ffff */
[----:B------:R-:W-:-:S00]  /*19b0*/  NOP ;  /* 0x0000000000007918 */ /* 0x000fc00000000000 */
        /* <DEDUP_REMOVED lines=12> */
.L_x_139:


//--------------------- .text._ZN6oscean13interpolation3gpu4cuda36pchip2DInterpolationIntegratedKernelEPKfPfiiiifffff --------------------------
	.section	.text._ZN6oscean13interpolation3gpu4cuda36pchip2DInterpolationIntegratedKernelEPKfPfiiiifffff,"ax",@progbits
	.align	128
        .global         _ZN6oscean13interpolation3gpu4cuda36pchip2DInterpolationIntegratedKernelEPKfPfiiiifffff
        .type           _ZN6oscean13interpolation3gpu4cuda36pchip2DInterpolationIntegratedKernelEPKfPfiiiifffff,@function
        .size           _ZN6oscean13interpolation3gpu4cuda36pchip2DInterpolationIntegratedKernelEPKfPfiiiifffff,(.L_x_140 - _ZN6oscean13interpolation3gpu4cuda36pchip2DInterpolationIntegratedKernelEPKfPfiiiifffff)
        .other          _ZN6oscean13interpolation3gpu4cuda36pchip2DInterpolationIntegratedKernelEPKfPfiiiifffff,@"STO_CUDA_ENTRY STV_DEFAULT"
_ZN6oscean13interpolation3gpu4cuda36pchip2DInterpolationIntegratedKernelEPKfPfiiiifffff:
.text._ZN6oscean13interpolation3gpu4cuda36pchip2DInterpolationIntegratedKernelEPKfPfiiiifffff:
[----:B------:R-:W-:Y:S08]  /*0000*/  LDC R1, c[0x0][0x37c] ;  /* 0x0000df00ff017b82 */ /* 0x000ff00000000800 */
[----:B------:R-:W0:Y:S01]  /*0010*/  S2UR UR4, SR_CTAID.X ;  /* 0x00000000000479c3 */ /* 0x000e220000002500 */
[----:B------:R-:W0:Y:S01]  /*0020*/  LDCU UR8, c[0x0][0x360] ;  /* 0x00006c00ff0877ac */ /* 0x000e220008000800 */
[----:B------:R-:W1:Y:S01]  /*0030*/  S2R R10, SR_TID.X ;  /* 0x00000000000a7919 */ /* 0x000e620000002100 */
[----:B------:R-:W-:Y:S01]  /*0040*/  BSSY.RECONVERGENT B0, `(.L_x_35) ;  /* 0x0000106000007945 */ /* 0x000fe20003800200 */
[----:B------:R-:W2:Y:S01]  /*0050*/  LDCU.64 UR6, c[0x0][0x358] ;  /* 0x00006b00ff0677ac */ /* 0x000ea20008000a00 */
[----:B------:R-:W3:Y:S03]  /*0060*/  S2R R11, SR_TID.Y ;  /* 0x00000000000b7919 */ /* 0x000ee60000002200 */
[----:B------:R-:W4:Y:S01]  /*0070*/  S2UR UR5, SR_CTAID.Y ;  /* 0x00000000000579c3 */ /* 0x000f220000002600 */
[----:B------:R-:W1:Y:S01]  /*0080*/  LDCU.64 UR10, c[0x0][0x390] ;  /* 0x00007200ff0a77ac */ /* 0x000e620008000a00 */
[----:B------:R-:W1:Y:S06]  /*0090*/  LDCU.64 UR14, c[0x0][0x390] ;  /* 0x00007200ff0e77ac */ /* 0x000e6c0008000a00 */
[----:B------:R-:W4:Y:S08]  /*00a0*/  LDC R7, c[0x0][0x364] ;  /* 0x0000d900ff077b82 */ /* 0x000f300000000800 */
[----:B------:R-:W5:Y:S01]  /*00b0*/  LDC.64 R2, c[0x0][0x3a0] ;  /* 0x0000e800ff027b82 */ /* 0x000f620000000a00 */
[----:B0-----:R-:W-:-:S06]  /*00c0*/  UIMAD UR4, UR4, UR8, URZ ;  /* 0x00000008040472a4 */ /* 0x001fcc000f8e02ff */
[----:B------:R-:W-:Y:S01]  /*00d0*/  I2FP.F32.U32 R9, UR4 ;  /* 0x0000000400097c45 */ /* 0x000fe20008201000 */
[----:B------:R-:W5:Y:S01]  /*00e0*/  LDC.64 R4, c[0x0][0x3a8] ;  /* 0x0000ea00ff047b82 */ /* 0x000f620000000a00 */
[----:B-1----:R-:W-:Y:S01]  /*00f0*/  IADD3 R26, PT, PT, R10, UR4, RZ ;  /* 0x000000040a1a7c10 */ /* 0x002fe2000fffe0ff */
[----:B---3--:R-:W-:Y:S02]  /*0100*/  IMAD R23, R11, UR8, R10 ;  /* 0x000000080b177c24 */ /* 0x008fe4000f8e020a */
[----:B----4-:R-:W-:-:S03]  /*0110*/  IMAD R6, R7, UR5, RZ ;  /* 0x0000000507067c24 */ /* 0x010fc6000f8e02ff */
[----:B------:R-:W-:Y:S01]  /*0120*/  ISETP.GT.U32.AND P0, PT, R23, 0x168, PT ;  /* 0x000001681700780c */ /* 0x000fe20003f04070 */
[----:B------:R-:W-:Y:S01]  /*0130*/  IMAD.IADD R25, R6, 0x1, R11 ;  /* 0x0000000106197824 */ /* 0x000fe200078e020b */
[----:B------:R-:W-:-:S04]  /*0140*/  I2FP.F32.U32 R8, R6 ;  /* 0x0000000600087245 */ /* 0x000fc80000201000 */
[----:B------:R-:W-:Y:S01]  /*0150*/  I2FP.F32.U32 R6, R25 ;  /* 0x0000001900067245 */ /* 0x000fe20000201000 */
[--C-:B-----5:R-:W-:Y:S01]  /*0160*/  FFMA R0, R9, R2, R4.reuse ;  /* 0x0000000209007223 */ /* 0x120fe20000000004 */
[-CC-:B------:R-:W-:Y:S01]  /*0170*/  FFMA R8, R8, R3.reuse, R5.reuse ;  /* 0x0000000308087223 */ /* 0x180fe20000000005 */
[----:B------:R-:W-:Y:S02]  /*0180*/  I2FP.F32.S32 R9, R26 ;  /* 0x0000001a00097245 */ /* 0x000fe40000201400 */
[----:B------:R-:W-:Y:S02]  /*0190*/  FFMA R3, R6, R3, R5 ;  /* 0x0000000306037223 */ /* 0x000fe40000000005 */
[----:B------:R-:W0:Y:S01]  /*01a0*/  F2I.FLOOR.NTZ R0, R0 ;  /* 0x0000000000007305 */ /* 0x000e220000207100 */
[----:B------:R-:W-:-:S07]  /*01b0*/  FFMA R2, R9, R2, R4 ;  /* 0x0000000209027223 */ /* 0x000fce0000000004 */
[----:B------:R-:W1:Y:S01]  /*01c0*/  F2I.FLOOR.NTZ R8, R8 ;  /* 0x0000000800087305 */ /* 0x000e620000207100 */
[----:B0-----:R-:W-:Y:S01]  /*01d0*/  IADD3 R4, PT, PT, R0, -0x1, RZ ;  /* 0xffffffff00047810 */ /* 0x001fe20007ffe0ff */
[----:B-1----:R-:W-:Y:S01]  /*01e0*/  VIADD R5, R8, 0xffffffff ;  /* 0xffffffff08057836 */ /* 0x002fe20000000000 */
[----:B--2---:R-:W-:Y:S06]  /*01f0*/  @P0 BRA `(.L_x_36) ;  /* 0x0000000c00a80947 */ /* 0x004fec0003800000 */
[----:B------:R-:W-:Y:S01]  /*0200*/  IMAD R6, R7, UR8, RZ ;  /* 0x0000000807067c24 */ /* 0x000fe2000f8e02ff */
[----:B------:R-:W-:Y:S03]  /*0210*/  BSSY.RECONVERGENT B1, `(.L_x_37) ;  /* 0x0000047000017945 */ /* 0x000fe60003800200 */
[----:B------:R-:W0:Y:S01]  /*0220*/  I2F.U32.RP R15, R6 ;  /* 0x00000006000f7306 */ /* 0x000e220000209000 */
[C---:B------:R-:W-:Y:S01]  /*0230*/  IADD3 R12, PT, PT, R6.reuse, R23, RZ ;  /* 0x00000017060c7210 */ /* 0x040fe20007ffe0ff */
[----:B------:R-:W-:Y:S01]  /*0240*/  IMAD.MOV R17, RZ, RZ, -R6 ;  /* 0x000000ffff117224 */ /* 0x000fe200078e0a06 */
[----:B------:R-:W-:Y:S02]  /*0250*/  ISETP.NE.U32.AND P2, PT, R6, RZ, PT ;  /* 0x000000ff0600720c */ /* 0x000fe40003f45070 */
[C---:B------:R-:W-:Y:S02]  /*0260*/  ISETP.GE.U32.AND P0, PT, R12.reuse, 0x169, PT ;  /* 0x000001690c00780c */ /* 0x040fe40003f06070 */
[----:B------:R-:W-:-:S02]  /*0270*/  VIMNMX.U32 R13, PT, PT, R12, 0x169, !PT ;  /* 0x000001690c0d7848 */ /* 0x000fc40007fe0000 */
[----:B------:R-:W-:-:S04]  /*0280*/  SEL R14, RZ, 0x1, P0 ;  /* 0x00000001ff0e7807 */ /* 0x000fc80000000000 */
[----:B------:R-:W-:Y:S01]  /*0290*/  IADD3 R13, PT, PT, R13, -R12, -R14 ;  /* 0x8000000c0d0d7210 */ /* 0x000fe20007ffe80e */
[----:B0-----:R-:W0:Y:S02]  /*02a0*/  MUFU.RCP R15, R15 ;  /* 0x0000000f000f7308 */ /* 0x001e240000001000 */
[----:B0-----:R-:W-:-:S06]  /*02b0*/  IADD3 R8, PT, PT, R15, 0xffffffe, RZ ;  /* 0x0ffffffe0f087810 */ /* 0x001fcc0007ffe0ff */
[----:B------:R0:W1:Y:S02]  /*02c0*/  F2I.FTZ.U32.TRUNC.NTZ R9, R8 ;  /* 0x0000000800097305 */ /* 0x000064000021f000 */
[----:B0-----:R-:W-:Y:S02]  /*02d0*/  IMAD.MOV.U32 R8, RZ, RZ, RZ ;  /* 0x000000ffff087224 */ /* 0x001fe400078e00ff */
[----:B-1----:R-:W-:-:S04]  /*02e0*/  IMAD R17, R17, R9, RZ ;  /* 0x0000000911117224 */ /* 0x002fc800078e02ff */
[----:B------:R-:W-:-:S06]  /*02f0*/  IMAD.HI.U32 R16, R9, R17, R8 ;  /* 0x0000001109107227 */ /* 0x000fcc00078e0008 */
[----:B------:R-:W-:-:S05]  /*0300*/  IMAD.HI.U32 R9, R16, R13, RZ ;  /* 0x0000000d10097227 */ /* 0x000fca00078e00ff */
[----:B------:R-:W-:-:S05]  /*0310*/  IADD3 R8, PT, PT, -R9, RZ, RZ ;  /* 0x000000ff09087210 */ /* 0x000fca0007ffe1ff */
[----:B------:R-:W-:-:S05]  /*0320*/  IMAD R13, R6, R8, R13 ;  /* 0x00000008060d7224 */ /* 0x000fca00078e020d */
[----:B------:R-:W-:-:S13]  /*0330*/  ISETP.GE.U32.AND P0, PT, R13, R6, PT ;  /* 0x000000060d00720c */ /* 0x000fda0003f06070 */
[----:B------:R-:W-:Y:S01]  /*0340*/  @P0 IMAD.IADD R13, R13, 0x1, -R6 ;  /* 0x000000010d0d0824 */ /* 0x000fe200078e0a06 */
[----:B------:R-:W-:-:S04]  /*0350*/  @P0 IADD3 R9, PT, PT, R9, 0x1, RZ ;  /* 0x0000000109090810 */ /* 0x000fc80007ffe0ff */
[----:B------:R-:W-:-:S13]  /*0360*/  ISETP.GE.U32.AND P1, PT, R13, R6, PT ;  /* 0x000000060d00720c */ /* 0x000fda0003f26070 */
[----:B------:R-:W-:Y:S01]  /*0370*/  @P1 VIADD R9, R9, 0x1 ;  /* 0x0000000109091836 */ /* 0x000fe20000000000 */
[----:B------:R-:W-:-:S04]  /*0380*/  @!P2 LOP3.LUT R9, RZ, R6, RZ, 0x33, !PT ;  /* 0x00000006ff09a212 */ /* 0x000fc800078e33ff */
[----:B------:R-:W-:-:S04]  /*0390*/  IADD3 R8, PT, PT, R14, R9, RZ ;  /* 0x000000090e087210 */ /* 0x000fc80007ffe0ff */
[C---:B------:R-:W-:Y:S02]  /*03a0*/  LOP3.LUT R9, R8.reuse, 0x3, RZ, 0xc0, !PT ;  /* 0x0000000308097812 */ /* 0x040fe400078ec0ff */
[----:B------:R-:W-:Y:S02]  /*03b0*/  ISETP.GE.U32.AND P2, PT, R8, 0x3, PT ;  /* 0x000000030800780c */ /* 0x000fe40003f46070 */
[----:B------:R-:W-:-:S13]  /*03c0*/  ISETP.NE.AND P0, PT, R9, 0x3, PT ;  /* 0x000000030900780c */ /* 0x000fda0003f05270 */
[----:B------:R-:W-:Y:S05]  /*03d0*/  @!P0 BRA `(.L_x_38) ;  /* 0x0000000000a88947 */ /* 0x000fea0003800000 */
[----:B------:R-:W-:-:S05]  /*03e0*/  VIADD R8, R8, 0x1 ;  /* 0x0000000108087836 */ /* 0x000fca0000000000 */
[----:B------:R-:W-:-:S05]  /*03f0*/  LOP3.LUT R8, R8, 0x3, RZ, 0xc0, !PT ;  /* 0x0000000308087812 */ /* 0x000fca00078ec0ff */
[--C-:B------:R-:W-:Y:S01]  /*0400*/  IMAD R7, R8, R7, R11.reuse ;  /* 0x0000000708077224 */ /* 0x100fe200078e020b */
[----:B------:R-:W-:-:S03]  /*0410*/  PRMT R11, R23, 0x7610, R11 ;  /* 0x00007610170b7816 */ /* 0x000fc6000000000b */
[----:B------:R-:W-:Y:S01]  /*0420*/  IMAD R9, R7, UR8, R10 ;  /* 0x0000000807097c24 */ /* 0x000fe2000f8e020a */
[----:B------:R-:W-:Y:S02]  /*0430*/  SHF.R.S32.HI R7, RZ, 0x1f, R0 ;  /* 0x0000001fff077819 */ /* 0x000fe40000011400 */
[----:B------:R-:W-:Y:S02]  /*0440*/  IADD3 R10, PT, PT, -R8, RZ, RZ ;  /* 0x000000ff080a7210 */ /* 0x000fe40007ffe1ff */
[----:B------:R-:W-:-:S07]  /*0450*/  MOV R23, R9 ;  /* 0x0000000900177202 */ /* 0x000fce0000000f00 */
.L_x_39:
[----:B------:R-:W-:-:S05]  /*0460*/  LOP3.LUT R8, R11, 0xffff, RZ, 0xc0, !PT ;  /* 0x0000ffff0b087812 */ /* 0x000fca00078ec0ff */
[----:B------:R-:W-:-:S05]  /*0470*/  IMAD R8, R8, 0xd795, RZ ;  /* 0x0000d79508087824 */ /* 0x000fca00078e02ff */
[----:B------:R-:W-:Y:S02]  /*0480*/  SHF.R.U32.HI R12, RZ, 0x14, R8 ;  /* 0x00000014ff0c7819 */ /* 0x000fe40000011608 */
[----:B------:R-:W-:Y:S02]  /*0490*/  PRMT R8, R11, 0x9910, RZ ;  /* 0x000099100b087816 */ /* 0x000fe400000000ff */
[----:B------:R-:W-:Y:S01]  /*04a0*/  PRMT R9, R12, 0x9910, RZ ;  /* 0x000099100c097816 */ /* 0x000fe200000000ff */
[----:B------:R-:W-:-:S04]  /*04b0*/  IMAD.IADD R14, R5, 0x1, R12 ;  /* 0x00000001050e7824 */ /* 0x000fc800078e020c */
[----:B------:R-:W-:Y:S01]  /*04c0*/  IMAD R8, R9, -0x13, R8 ;  /* 0xffffffed09087824 */ /* 0x000fe200078e0208 */
[----:B------:R-:W-:-:S04]  /*04d0*/  ISETP.GE.AND P1, PT, R14, UR11, PT ;  /* 0x0000000b0e007c0c */ /* 0x000fc8000bf26270 */
[----:B------:R-:W-:Y:S02]  /*04e0*/  LOP3.LUT R13, R8, 0xffff, RZ, 0xc0, !PT ;  /* 0x0000ffff080d7812 */ /* 0x000fe400078ec0ff */
[----:B------:R-:W-:Y:S02]  /*04f0*/  ISETP.GT.AND P1, PT, R14, -0x1, !P1 ;  /* 0xffffffff0e00780c */ /* 0x000fe40004f24270 */
[----:B------:R-:W-:-:S04]  /*0500*/  IADD3 R8, PT, PT, R4, R13, RZ ;  /* 0x0000000d04087210 */ /* 0x000fc80007ffe0ff */
[----:B------:R-:W-:-:S04]  /*0510*/  ISETP.GE.AND P0, PT, R8, UR10, PT ;  /* 0x0000000a08007c0c */ /* 0x000fc8000bf06270 */
[----:B------:R-:W-:-:S04]  /*0520*/  ISETP.GT.AND P0, PT, R8, -0x1, !P0 ;  /* 0xffffffff0800780c */ /* 0x000fc80004704270 */
[----:B------:R-:W-:-:S13]  /*0530*/  PLOP3.LUT P0, PT, P0, P1, PT, 0x80, 0x8 ;  /* 0x000000000008781c */ /* 0x000fda0000703070 */
[----:B------:R-:W0:Y:S01]  /*0540*/  @P0 LDC.64 R8, c[0x0][0x380] ;  /* 0x0000e000ff080b82 */ /* 0x000e220000000a00 */
[----:B------:R-:W-:-:S05]  /*0550*/  @P0 IMAD R14, R14, UR10, RZ ;  /* 0x0000000a0e0e0c24 */ /* 0x000fca000f8e02ff */
[----:B------:R-:W-:Y:S02]  /*0560*/  @P0 SHF.R.S32.HI R16, RZ, 0x1f, R14 ;  /* 0x0000001fff100819 */ /* 0x000fe4000001140e */
[----:B------:R-:W-:Y:S01]  /*0570*/  @P0 IADD3 R14, P1, P3, R14, R0, R13 ;  /* 0x000000000e0e0210 */ /* 0x000fe20007b3e00d */
[----:B------:R-:W1:Y:S01]  /*0580*/  S2R R15, SR_CgaCtaId ;  /* 0x00000000000f7919 */ /* 0x000e620000008800 */
[----:B------:R-:W2:Y:S02]  /*0590*/  @!P0 LDC R17, c[0x0][0x3b0] ;  /* 0x0000ec00ff118b82 */ /* 0x000ea40000000800 */
[----:B------:R-:W-:Y:S02]  /*05a0*/  @P0 IADD3.X R16, PT, PT, R16, R7, RZ, P1, P3 ;  /* 0x0000000710100210 */ /* 0x000fe40000fe64ff */
[----:B0-----:R-:W-:-:S04]  /*05b0*/  @P0 LEA R8, P1, R14, R8, 0x2 ;  /* 0x000000080e080211 */ /* 0x001fc800078210ff */
[----:B------:R-:W-:-:S06]  /*05c0*/  @P0 LEA.HI.X R9, R14, R9, R16, 0x2, P1 ;  /* 0x000000090e090211 */ /* 0x000fcc00008f1410 */
[----:B------:R-:W3:Y:S01]  /*05d0*/  @P0 LDG.E.CONSTANT R9, desc[UR6][R8.64+-0x4] ;  /* 0xfffffc0608090981 */ /* 0x000ee2000c1e9900 */
[----:B------:R-:W-:Y:S01]  /*05e0*/  MOV R14, 0x400 ;  /* 0x00000400000e7802 */ /* 0x000fe20000000f00 */
[----:B------:R-:W-:Y:S01]  /*05f0*/  VIADD R10, R10, 0x1 ;  /* 0x000000010a0a7836 */ /* 0x000fe20000000000 */
[----:B------:R-:W-:Y:S02]  /*0600*/  IADD3 R11, PT, PT, R6, R11, RZ ;  /* 0x0000000b060b7210 */ /* 0x000fe40007ffe0ff */
[----:B-1----:R-:W-:-:S05]  /*0610*/  LEA R15, R15, R14, 0x18 ;  /* 0x0000000e0f0f7211 */ /* 0x002fca00078ec0ff */
[----:B------:R-:W-:-:S05]  /*0620*/  IMAD R12, R12, 0x4c, R15 ;  /* 0x0000004c0c0c7824 */ /* 0x000fca00078e020f */
[----:B------:R-:W-:-:S05]  /*0630*/  LEA R12, R13, R12, 0x2 ;  /* 0x0000000c0d0c7211 */ /* 0x000fca00078e10ff */
[----:B--2---:R0:W-:Y:S04]  /*0640*/  @!P0 STS [R12], R17 ;  /* 0x000000110c008388 */ /* 0x0041e80000000800 */
[----:B---3--:R0:W-:Y:S01]  /*0650*/  @P0 STS [R12], R9 ;  /* 0x000000090c000388 */ /* 0x0081e20000000800 */
[----:B------:R-:W-:-:S13]  /*0660*/  ISETP.NE.AND P0, PT, R10, RZ, PT ;  /* 0x000000ff0a00720c */ /* 0x000fda0003f05270 */
[----:B0-----:R-:W-:Y:S05]  /*0670*/  @P0 BRA `(.L_x_39) ;  /* 0xfffffffc00780947 */ /* 0x001fea000383ffff */
.L_x_38:
[----:B------:R-:W-:Y:S05]  /*0680*/  BSYNC.RECONVERGENT B1 ;  /* 0x0000000000017941 */ /* 0x000fea0003800200 */
.L_x_37:
[----:B------:R-:W-:Y:S05]  /*0690*/  @!P2 BRA `(.L_x_36) ;  /* 0x000000080080a947 */ /* 0x000fea0003800000 */
[C-C-:B------:R-:W-:Y:S01]  /*06a0*/  IMAD R9, R6.reuse, 0x3, R23.reuse ;  /* 0x0000000306097824 */ /* 0x140fe200078e0217 */
[C---:B------:R-:W-:Y:S01]  /*06b0*/  LEA R8, R6.reuse, R23, 0x1 ;  /* 0x0000001706087211 */ /* 0x040fe200078e08ff */
[----:B------:R-:W-:Y:S01]  /*06c0*/  IMAD.IADD R10, R6, 0x1, R23 ;  /* 0x00000001060a7824 */ /* 0x000fe200078e0217 */
[----:B------:R-:W-:Y:S02]  /*06d0*/  SHF.R.S32.HI R11, RZ, 0x1f, R0 ;  /* 0x0000001fff0b7819 */ /* 0x000fe40000011400 */
[C---:B------:R-:W-:Y:S02]  /*06e0*/  PRMT R14, R23.reuse, 0x7610, R14 ;  /* 0x00007610170e7816 */ /* 0x040fe4000000000e */
[----:B------:R-:W-:Y:S02]  /*06f0*/  PRMT R19, RZ, 0x7610, R19 ;  /* 0x00007610ff137816 */ /* 0x000fe40000000013 */
[----:B------:R-:W-:Y:S02]  /*0700*/  PRMT R15, R23, 0x7610, R15 ;  /* 0x00007610170f7816 */ /* 0x000fe4000000000f */
[----:B------:R-:W-:-:S02]  /*0710*/  PRMT R7, R10, 0x7610, R7 ;  /* 0x000076100a077816 */ /* 0x000fc40000000007 */
[----:B------:R-:W-:Y:S02]  /*0720*/  PRMT R21, R9, 0x7610, R21 ;  /* 0x0000761009157816 */ /* 0x000fe40000000015 */
[----:B------:R-:W-:-:S07]  /*0730*/  PRMT R17, R8, 0x7610, R17 ;  /* 0x0000761008117816 */ /* 0x000fce0000000011 */
.L_x_40:
[----:B------:R-:W-:Y:S02]  /*0740*/  LOP3.LUT R12, R15, 0xffff, RZ, 0xc0, !PT ;  /* 0x0000ffff0f0c7812 */ /* 0x000fe400078ec0ff */
[----:B------:R-:W-:-:S03]  /*0750*/  IADD3 R13, PT, PT, R14, R19, RZ ;  /* 0x000000130e0d7210 */ /* 0x000fc60007ffe0ff */
[----:B------:R-:W-:Y:S01]  /*0760*/  IMAD R12, R12, 0xd795, RZ ;  /* 0x0000d7950c0c7824 */ /* 0x000fe200078e02ff */
[C---:B------:R-:W-:Y:S02]  /*0770*/  PRMT R18, R13.reuse, 0x9910, RZ ;  /* 0x000099100d127816 */ /* 0x040fe400000000ff */
[----:B------:R-:W-:Y:S02]  /*0780*/  LOP3.LUT R16, R13, 0xffff, RZ, 0xc0, !PT ;  /* 0x0000ffff0d107812 */ /* 0x000fe400078ec0ff */
[----:B------:R-:W-:-:S03]  /*0790*/  SHF.R.U32.HI R12, RZ, 0x14, R12 ;  /* 0x00000014ff0c7819 */ /* 0x000fc6000001160c */
[----:B------:R-:W-:Y:S01]  /*07a0*/  IMAD R16, R16, 0xd795, RZ ;  /* 0x0000d79510107824 */ /* 0x000fe200078e02ff */
[----:B------:R-:W-:Y:S02]  /*07b0*/  PRMT R20, R12, 0x9910, RZ ;  /* 0x000099100c147816 */ /* 0x000fe400000000ff */
[----:B------:R-:W-:Y:S02]  /*07c0*/  MOV R12, R18 ;  /* 0x00000012000c7202 */ /* 0x000fe40000000f00 */
[----:B------:R-:W-:Y:S01]  /*07d0*/  SHF.R.U32.HI R27, RZ, 0x14, R16 ;  /* 0x00000014ff1b7819 */ /* 0x000fe20000011610 */
[----:B------:R-:W-:-:S03]  /*07e0*/  IMAD.MOV.U32 R13, RZ, RZ, R20 ;  /* 0x000000ffff0d7224 */ /* 0x000fc600078e0014 */
[----:B------:R-:W-:Y:S01]  /*07f0*/  IADD3 R16, PT, PT, R5, R27, RZ ;  /* 0x0000001b05107210 */ /* 0x000fe20007ffe0ff */
[----:B------:R-:W-:-:S03]  /*0800*/  IMAD R12, R13, -0x13, R12 ;  /* 0xffffffed0d0c7824 */ /* 0x000fc600078e020c */
[----:B------:R-:W-:Y:S02]  /*0810*/  ISETP.GE.AND P0, PT, R16, UR15, PT ;  /* 0x0000000f10007c0c */ /* 0x000fe4000bf06270 */
        /* <DEDUP_REMOVED lines=9> */
[----:B------:R-:W-:-:S04]  /*08b0*/  @P1 IADD3 R16, P0, P2, R16, R0, R29 ;  /* 0x0000000010101210 */ /* 0x000fc80007a1e01d */
[----:B------:R-:W-:Y:S02]  /*08c0*/  @P1 IADD3.X R18, PT, PT, R18, R11, RZ, P0, P2 ;  /* 0x0000000b12121210 */ /* 0x000fe400007e44ff */
[----:B0-----:R-:W-:-:S04]  /*08d0*/  @P1 LEA R12, P0, R16, R12, 0x2 ;  /* 0x0000000c100c1211 */ /* 0x001fc800078010ff */
[----:B------:R-:W-:-:S05]  /*08e0*/  @P1 LEA.HI.X R13, R16, R13, R18, 0x2, P0 ;  /* 0x0000000d100d1211 */ /* 0x000fca00000f1412 */
[----:B------:R0:W2:Y:S01]  /*08f0*/  @P1 LDG.E.CONSTANT R12, desc[UR6][R12.64+-0x4] ;  /* 0xfffffc060c0c1981 */ /* 0x0000a2000c1e9900 */
[----:B------:R-:W1:Y:S01]  /*0900*/  S2UR UR5, SR_CgaCtaId ;  /* 0x00000000000579c3 */ /* 0x000e620000008800 */
[----:B------:R-:W-:Y:S01]  /*0910*/  UMOV UR4, 0x400 ;  /* 0x0000040000047882 */ /* 0x000fe20000000000 */
[----:B------:R-:W-:-:S05]  /*0920*/  LOP3.LUT R22, R7, 0xffff, RZ, 0xc0, !PT ;  /* 0x0000ffff07167812 */ /* 0x000fca00078ec0ff */
[----:B------:R-:W-:-:S05]  /*0930*/  IMAD R22, R22, 0xd795, RZ ;  /* 0x0000d79516167824 */ /* 0x000fca00078e02ff */
[----:B0-----:R-:W-:-:S04]  /*0940*/  SHF.R.U32.HI R13, RZ, 0x14, R22 ;  /* 0x00000014ff0d7819 */ /* 0x001fc80000011616 */
[----:B------:R-:W-:Y:S01]  /*0950*/  PRMT R24, R13, 0x9910, RZ ;  /* 0x000099100d187816 */ /* 0x000fe200000000ff */
[----:B-1----:R-:W-:-:S06]  /*0960*/  ULEA UR4, UR5, UR4, 0x18 ;  /* 0x0000000405047291 */ /* 0x002fcc000f8ec0ff */
[----:B------:R-:W-:-:S04]  /*0970*/  @P1 IMAD.U32 R16, RZ, RZ, UR4 ;  /* 0x00000004ff101e24 */ /* 0x000fc8000f8e00ff */
[----:B------:R-:W-:Y:S01]  /*0980*/  @P1 IMAD R18, R27, 0x4c, R16 ;  /* 0x0000004c1b121824 */ /* 0x000fe200078e0210 */
[----:B------:R-:W-:-:S04]  /*0990*/  @!P1 MOV R16, UR4 ;  /* 0x0000000400109c02 */ /* 0x000fc80008000f00 */
[----:B------:R-:W-:Y:S02]  /*09a0*/  @P1 LEA R20, R29, R18, 0x2 ;  /* 0x000000121d141211 */ /* 0x000fe400078e10ff */
[----:B------:R-:W-:-:S04]  /*09b0*/  IADD3 R18, PT, PT, R10, R19, RZ ;  /* 0x000000130a127210 */ /* 0x000fc80007ffe0ff */
[----:B------:R-:W-:-:S05]  /*09c0*/  PRMT R22, R18, 0x9910, RZ ;  /* 0x0000991012167816 */ /* 0x000fca00000000ff */
[----:B------:R-:W-:Y:S01]  /*09d0*/  IMAD.MOV.U32 R13, RZ, RZ, R22 ;  /* 0x000000ffff0d7224 */ /* 0x000fe200078e0016 */
[----:B------:R-:W-:Y:S02]  /*09e0*/  MOV R22, R24 ;  /* 0x0000001800167202 */ /* 0x000fe40000000f00 */
[----:B------:R-:W0:Y:S03]  /*09f0*/  @!P1 LDC R24, c[0x0][0x3b0] ;  /* 0x0000ec00ff189b82 */ /* 0x000e260000000800 */
[----:B------:R-:W-:Y:S01]  /*0a00*/  IMAD R22, R22, -0x13, R13 ;  /* 0xffffffed16167824 */ /* 0x000fe200078e020d */
[----:B------:R-:W-:-:S04]  /*0a10*/  LOP3.LUT R13, R18, 0xffff, RZ, 0xc0, !PT ;  /* 0x0000ffff120d7812 */ /* 0x000fc800078ec0ff */
[----:B------:R-:W-:Y:S01]  /*0a20*/  LOP3.LUT R18, R22, 0xffff, RZ, 0xc0, !PT ;  /* 0x0000ffff16127812 */ /* 0x000fe200078ec0ff */
[----:B------:R-:W-:Y:S01]  /*0a30*/  IMAD R13, R13, 0xd795, RZ ;  /* 0x0000d7950d0d7824 */ /* 0x000fe200078e02ff */
[----:B--2---:R1:W-:Y:S04]  /*0a40*/  @P1 STS [R20], R12 ;  /* 0x0000000c14001388 */ /* 0x0043e80000000800 */
[----:B-1----:R-:W-:Y:S02]  /*0a50*/  SHF.R.U32.HI R20, RZ, 0x14, R13 ;  /* 0x00000014ff147819 */ /* 0x002fe4000001160d */
[----:B------:R-:W-:-:S03]  /*0a60*/  IADD3 R12, PT, PT, R4, R18, RZ ;  /* 0x00000012040c7210 */ /* 0x000fc60007ffe0ff */
[----:B------:R-:W-:Y:S01]  /*0a70*/  IMAD.IADD R22, R5, 0x1, R20 ;  /* 0x0000000105167824 */ /* 0x000fe200078e0214 */
[----:B------:R-:W-:-:S04]  /*0a80*/  ISETP.GE.AND P0, PT, R12, UR14, PT ;  /* 0x0000000e0c007c0c */ /* 0x000fc8000bf06270 */
[----:B------:R-:W-:Y:S02]  /*0a90*/  ISETP.GE.AND P2, PT, R22, UR15, PT ;  /* 0x0000000f16007c0c */ /* 0x000fe4000bf46270 */
[----:B------:R-:W-:Y:S01]  /*0aa0*/  ISETP.GT.AND P0, PT, R12, -0x1, !P0 ;  /* 0xffffffff0c00780c */ /* 0x000fe20004704270 */
[----:B------:R-:W-:Y:S01]  /*0ab0*/  @!P1 IMAD R12, R27, 0x4c, R16 ;  /* 0x0000004c1b0c9824 */ /* 0x000fe200078e0210 */
[----:B------:R-:W-:-:S04]  /*0ac0*/  ISETP.GT.AND P2, PT, R22, -0x1, !P2 ;  /* 0xffffffff1600780c */ /* 0x000fc80005744270 */
[----:B------:R-:W-:Y:S02]  /*0ad0*/  PLOP3.LUT P0, PT, P0, P2, PT, 0x80, 0x8 ;  /* 0x000000000008781c */ /* 0x000fe40000705070 */
[----:B------:R-:W-:-:S05]  /*0ae0*/  @!P1 LEA R29, R29, R12, 0x2 ;  /* 0x0000000c1d1d9211 */ /* 0x000fca00078e10ff */
[----:B0-----:R0:W-:Y:S06]  /*0af0*/  @!P1 STS [R29], R24 ;  /* 0x000000181d009388 */ /* 0x0011ec0000000800 */
[----:B------:R-:W1:Y:S01]  /*0b00*/  @P0 LDC.64 R12, c[0x0][0x380] ;  /* 0x0000e000ff0c0b82 */ /* 0x000e620000000a00 */
[----:B------:R-:W-:-:S05]  /*0b10*/  @P0 IMAD R27, R22, UR14, RZ ;  /* 0x0000000e161b0c24 */ /* 0x000fca000f8e02ff */
[----:B------:R-:W-:Y:S02]  /*0b20*/  @P0 SHF.R.S32.HI R22, RZ, 0x1f, R27 ;  /* 0x0000001fff160819 */ /* 0x000fe4000001141b */
[----:B------:R-:W-:Y:S01]  /*0b30*/  @P0 IADD3 R27, P1, P2, R27, R0, R18 ;  /* 0x000000001b1b0210 */ /* 0x000fe20007a3e012 */
[----:B------:R-:W2:Y:S03]  /*0b40*/  @!P0 LDC R28, c[0x0][0x3b0] ;  /* 0x0000ec00ff1c8b82 */ /* 0x000ea60000000800 */
[----:B------:R-:W-:Y:S02]  /*0b50*/  @P0 IADD3.X R22, PT, PT, R22, R11, RZ, P1, P2 ;  /* 0x0000000b16160210 */ /* 0x000fe40000fe44ff */
[----:B-1----:R-:W-:-:S04]  /*0b60*/  @P0 LEA R12, P1, R27, R12, 0x2 ;  /* 0x0000000c1b0c0211 */ /* 0x002fc800078210ff */
[----:B------:R-:W-:-:S05]  /*0b70*/  @P0 LEA.HI.X R13, R27, R13, R22, 0x2, P1 ;  /* 0x0000000d1b0d0211 */ /* 0x000fca00008f1416 */
[----:B------:R1:W3:Y:S01]  /*0b80*/  @P0 LDG.E.CONSTANT R22, desc[UR6][R12.64+-0x4] ;  /* 0xfffffc060c160981 */ /* 0x0002e2000c1e9900 */
[----:B------:R-:W-:Y:S01]  /*0b90*/  @!P0 IMAD R27, R20, 0x4c, R16 ;  /* 0x0000004c141b8824 */ /* 0x000fe200078e0210 */
[----:B0-----:R-:W-:-:S03]  /*0ba0*/  LOP3.LUT R24, R17, 0xffff, RZ, 0xc0, !PT ;  /* 0x0000ffff11187812 */ /* 0x001fc600078ec0ff */
[----:B------:R-:W-:Y:S02]  /*0bb0*/  @!P0 IMAD R27, R18, 0x4, R27 ;  /* 0x00000004121b8824 */ /* 0x000fe400078e021b */
[----:B------:R-:W-:-:S03]  /*0bc0*/  IMAD R24, R24, 0xd795, RZ ;  /* 0x0000d79518187824 */ /* 0x000fc600078e02ff */
[----:B--2---:R0:W-:Y:S02]  /*0bd0*/  @!P0 STS [R27], R28 ;  /* 0x0000001c1b008388 */ /* 0x0041e40000000800 */
[----:B0-----:R-:W-:Y:S02]  /*0be0*/  SHF.R.U32.HI R28, RZ, 0x14, R24 ;  /* 0x00000014ff1c7819 */ /* 0x001fe40000011618 */
[----:B------:R-:W-:Y:S02]  /*0bf0*/  IADD3 R24, PT, PT, R8, R19, RZ ;  /* 0x0000001308187210 */ /* 0x000fe40007ffe0ff */
[----:B-1----:R-:W-:Y:S02]  /*0c00*/  PRMT R13, R28, 0x9910, RZ ;  /* 0x000099101c0d7816 */ /* 0x002fe400000000ff */
[C---:B------:R-:W-:Y:S02]  /*0c10*/  PRMT R12, R24.reuse, 0x9910, RZ ;  /* 0x00009910180c7816 */ /* 0x040fe400000000ff */
[----:B------:R-:W-:-:S03]  /*0c20*/  LOP3.LUT R24, R24, 0xffff, RZ, 0xc0, !PT ;  /* 0x0000ffff18187812 */ /* 0x000fc600078ec0ff */
[----:B------:R-:W-:Y:S02]  /*0c30*/  IMAD R12, R13, -0x13, R12 ;  /* 0xffffffed0d0c7824 */ /* 0x000fe400078e020c */
[----:B------:R-:W-:Y:S02]  /*0c40*/  IMAD R24, R24, 0xd795, RZ ;  /* 0x0000d79518187824 */ /* 0x000fe400078e02ff */
[----:B------:R-:W-:Y:S01]  /*0c50*/  @P0 IMAD R13, R20, 0x4c, R16 ;  /* 0x0000004c140d0824 */ /* 0x000fe200078e0210 */
[----:B------:R-:W-:Y:S02]  /*0c60*/  LOP3.LUT R29, R12, 0xffff, RZ, 0xc0, !PT ;  /* 0x0000ffff0c1d7812 */ /* 0x000fe400078ec0ff */
[----:B------:R-:W-:Y:S02]  /*0c70*/  SHF.R.U32.HI R27, RZ, 0x14, R24 ;  /* 0x00000014ff1b7819 */ /* 0x000fe40000011618 */
[----:B------:R-:W-:Y:S02]  /*0c80*/  IADD3 R12, PT, PT, R4, R29, RZ ;  /* 0x0000001d040c7210 */ /* 0x000fe40007ffe0ff */
[----:B------:R-:W-:Y:S01]  /*0c90*/  @P0 LEA R20, R18, R13, 0x2 ;  /* 0x0000000d12140211 */ /* 0x000fe200078e10ff */
[----:B------:R-:W-:Y:S01]  /*0ca0*/  IMAD.IADD R24, R5, 0x1, R27 ;  /* 0x0000000105187824 */ /* 0x000fe200078e021b */
[----:B------:R-:W-:-:S04]  /*0cb0*/  ISETP.GE.AND P1, PT, R12, UR14, PT ;  /* 0x0000000e0c007c0c */ /* 0x000fc8000bf26270 */
[----:B------:R-:W-:Y:S02]  /*0cc0*/  ISETP.GE.AND P2, PT, R24, UR15, PT ;  /* 0x0000000f18007c0c */ /* 0x000fe4000bf46270 */
[----:B------:R-:W-:Y:S02]  /*0cd0*/  ISETP.GT.AND P1, PT, R12, -0x1, !P1 ;  /* 0xffffffff0c00780c */ /* 0x000fe40004f24270 */
[----:B------:R-:W-:-:S04]  /*0ce0*/  ISETP.GT.AND P2, PT, R24, -0x1, !P2 ;  /* 0xffffffff1800780c */ /* 0x000fc80005744270 */
[----:B------:R-:W-:-:S13]  /*0cf0*/  PLOP3.LUT P1, PT, P1, P2, PT, 0x80, 0x8 ;  /* 0x000000000008781c */ /* 0x000fda0000f25070 */
[----:B------:R-:W0:Y:S01]  /*0d00*/  @P1 LDC.64 R12, c[0x0][0x380] ;  /* 0x0000e000ff0c1b82 */ /* 0x000e220000000a00 */
[----:B------:R-:W-:-:S05]  /*0d10*/  @P1 IMAD R24, R24, UR14, RZ ;  /* 0x0000000e18181c24 */ /* 0x000fca000f8e02ff */
[----:B------:R-:W-:Y:S02]  /*0d20*/  @P1 SHF.R.S32.HI R18, RZ, 0x1f, R24 ;  /* 0x0000001fff121819 */ /* 0x000fe40000011418 */
[----:B------:R-:W1:Y:S01]  /*0d30*/  @!P1 LDC R28, c[0x0][0x3b0] ;  /* 0x0000ec00ff1c9b82 */ /* 0x000e620000000800 */
[----:B---3--:R2:W-:Y:S01]  /*0d40*/  @P0 STS [R20], R22 ;  /* 0x0000001614000388 */ /* 0x0085e20000000800 */
[----:B------:R-:W-:-:S04]  /*0d50*/  @P1 IADD3 R24, P0, P2, R24, R0, R29 ;  /* 0x0000000018181210 */ /* 0x000fc80007a1e01d */
[----:B------:R-:W-:Y:S02]  /*0d60*/  @P1 IADD3.X R18, PT, PT, R18, R11, RZ, P0, P2 ;  /* 0x0000000b12121210 */ /* 0x000fe400007e44ff */
[----:B0-----:R-:W-:-:S04]  /*0d70*/  @P1 LEA R12, P0, R24, R12, 0x2 ;  /* 0x0000000c180c1211 */ /* 0x001fc800078010ff */
[----:B------:R-:W-:-:S05]  /*0d80*/  @P1 LEA.HI.X R13, R24, R13, R18, 0x2, P0 ;  /* 0x0000000d180d1211 */ /* 0x000fca00000f1412 */
[----:B------:R0:W3:Y:S01]  /*0d90*/  @P1 LDG.E.CONSTANT R24, desc[UR6][R12.64+-0x4] ;  /* 0xfffffc060c181981 */ /* 0x0000e2000c1e9900 */
[----:B--2---:R-:W-:Y:S01]  /*0da0*/  LOP3.LUT R22, R21, 0xffff, RZ, 0xc0, !PT ;  /* 0x0000ffff15167812 */ /* 0x004fe200078ec0ff */
[----:B------:R-:W-:-:S04]  /*0db0*/  @!P1 IMAD R18, R27, 0x4c, R16 ;  /* 0x0000004c1b129824 */ /* 0x000fc800078e0210 */
[----:B------:R-:W-:Y:S01]  /*0dc0*/  IMAD R22, R22, 0xd795, RZ ;  /* 0x0000d79516167824 */ /* 0x000fe200078e02ff */
[----:B------:R-:W-:Y:S01]  /*0dd0*/  @!P1 LEA R20, R29, R18, 0x2 ;  /* 0x000000121d149211 */ /* 0x000fe200078e10ff */
[----:B------:R-:W-:-:S03]  /*0de0*/  IMAD.IADD R18, R9, 0x1, R19 ;  /* 0x0000000109127824 */ /* 0x000fc600078e0213 */
[----:B------:R-:W-:Y:S01]  /*0df0*/  SHF.R.U32.HI R22, RZ, 0x14, R22 ;  /* 0x00000014ff167819 */ /* 0x000fe20000011616 */
[----:B-1----:R1:W-:Y:S01]  /*0e00*/  @!P1 STS [R20], R28 ;  /* 0x0000001c14009388 */ /* 0x0023e20000000800 */
[----:B0-----:R-:W-:Y:S02]  /*0e10*/  PRMT R12, R18, 0x9910, RZ ;  /* 0x00009910120c7816 */ /* 0x001fe400000000ff */
[----:B------:R-:W-:-:S05]  /*0e20*/  PRMT R13, R22, 0x9910, RZ ;  /* 0x00009910160d7816 */ /* 0x000fca00000000ff */
[----:B------:R-:W-:Y:S01]  /*0e30*/  IMAD R13, R13, -0x13, R12 ;  /* 0xffffffed0d0d7824 */ /* 0x000fe200078e020c */
[----:B------:R-:W-:-:S04]  /*0e40*/  LOP3.LUT R12, R18, 0xffff, RZ, 0xc0, !PT ;  /* 0x0000ffff120c7812 */ /* 0x000fc800078ec0ff */
[----:B------:R-:W-:Y:S01]  /*0e50*/  LOP3.LUT R18, R13, 0xffff, RZ, 0xc0, !PT ;  /* 0x0000ffff0d127812 */ /* 0x000fe200078ec0ff */
[----:B------:R-:W-:-:S03]  /*0e60*/  IMAD R12, R12, 0xd795, RZ ;  /* 0x0000d7950c0c7824 */ /* 0x000fc600078e02ff */
[----:B------:R-:W-:Y:S02]  /*0e70*/  IADD3 R13, PT, PT, R4, R18, RZ ;  /* 0x00000012040d7210 */ /* 0x000fe40007ffe0ff */
[----:B-1----:R-:W-:Y:S01]  /*0e80*/  SHF.R.U32.HI R20, RZ, 0x14, R12 ;  /* 0x00000014ff147819 */ /* 0x002fe2000001160c */
[----:B------:R-:W-:Y:S01]  /*0e90*/  @P1 IMAD R12, R27, 0x4c, R16 ;  /* 0x0000004c1b0c1824 */ /* 0x000fe200078e0210 */
[----:B------:R-:W-:Y:S02]  /*0ea0*/  ISETP.GE.AND P0, PT, R13, UR14, PT ;  /* 0x0000000e0d007c0c */ /* 0x000fe4000bf06270 */
[----:B------:R-:W-:Y:S01]  /*0eb0*/  IADD3 R22, PT, PT, R5, R20, RZ ;  /* 0x0000001405167210 */ /* 0x000fe20007ffe0ff */
[----:B------:R-:W-:Y:S01]  /*0ec0*/  @P1 IMAD R29, R29, 0x4, R12 ;  /* 0x000000041d1d1824 */ /* 0x000fe200078e020c */
[----:B------:R-:W-:Y:S02]  /*0ed0*/  ISETP.GT.AND P0, PT, R13, -0x1, !P0 ;  /* 0xffffffff0d00780c */ /* 0x000fe40004704270 */
[----:B------:R-:W-:-:S04]  /*0ee0*/  ISETP.GE.AND P2, PT, R22, UR15, PT ;  /* 0x0000000f16007c0c */ /* 0x000fc8000bf46270 */
[----:B------:R-:W-:-:S04]  /*0ef0*/  ISETP.GT.AND P2, PT, R22, -0x1, !P2 ;  /* 0xffffffff1600780c */ /* 0x000fc80005744270 */
[----:B------:R-:W-:-:S13]  /*0f00*/  PLOP3.LUT P0, PT, P0, P2, PT, 0x80, 0x8 ;  /* 0x000000000008781c */ /* 0x000fda0000705070 */
[----:B------:R-:W0:Y:S01]  /*0f10*/  @P0 LDC.64 R12, c[0x0][0x380] ;  /* 0x0000e000ff0c0b82 */ /* 0x000e220000000a00 */
[----:B------:R-:W-:-:S05]  /*0f20*/  @P0 IMAD R27, R22, UR14, RZ ;  /* 0x0000000e161b0c24 */ /* 0x000fca000f8e02ff */
[----:B------:R-:W-:Y:S01]  /*0f30*/  @P0 SHF.R.S32.HI R22, RZ, 0x1f, R27 ;  /* 0x0000001fff160819 */ /* 0x000fe2000001141b */
[----:B---3--:R1:W-:Y:S01]  /*0f40*/  @P1 STS [R29], R24 ;  /* 0x000000181d001388 */ /* 0x0083e20000000800 */
[----:B------:R-:W-:-:S04]  /*0f50*/  @P0 IADD3 R27, P1, P2, R27, R0, R18 ;  /* 0x000000001b1b0210 */ /* 0x000fc80007a3e012 */
[----:B------:R-:W-:Y:S02]  /*0f60*/  @P0 IADD3.X R22, PT, PT, R22, R11, RZ, P1, P2 ;  /* 0x0000000b16160210 */ /* 0x000fe40000fe44ff */
[----:B0-----:R-:W-:-:S04]  /*0f70*/  @P0 LEA R12, P1, R27, R12, 0x2 ;  /* 0x0000000c1b0c0211 */ /* 0x001fc800078210ff */
[----:B------:R-:W-:Y:S02]  /*0f80*/  @P0 LEA.HI.X R13, R27, R13, R22, 0x2, P1 ;  /* 0x0000000d1b0d0211 */ /* 0x000fe400008f1416 */
[----:B------:R-:W0:Y:S03]  /*0f90*/  @!P0 LDC R22, c[0x0][0x3b0] ;  /* 0x0000ec00ff168b82 */ /* 0x000e260000000800 */
[----:B------:R-:W2:Y:S01]  /*0fa0*/  @P0 LDG.E.CONSTANT R12, desc[UR6][R12.64+-0x4] ;  /* 0xfffffc060c0c0981 */ /* 0x000ea2000c1e9900 */
[----:B------:R-:W-:Y:S01]  /*0fb0*/  @!P0 IMAD R27, R20, 0x4c, R16 ;  /* 0x0000004c141b8824 */ /* 0x000fe200078e0210 */
[----:B------:R-:W-:Y:S01]  /*0fc0*/  IADD3 R23, PT, PT, R6, R23, R6 ;  /* 0x0000001706177210 */ /* 0x000fe20007ffe006 */
[----:B-1----:R-:W-:Y:S01]  /*0fd0*/  @P0 IMAD R29, R20, 0x4c, R16 ;  /* 0x0000004c141d0824 */ /* 0x002fe200078e0210 */
[C---:B------:R-:W-:Y:S01]  /*0fe0*/  LEA R7, R6.reuse, R7, 0x2 ;  /* 0x0000000706077211 */ /* 0x040fe200078e10ff */
[----:B------:R-:W-:Y:S01]  /*0ff0*/  IMAD R15, R6, 0x4, R15 ;  /* 0x00000004060f7824 */ /* 0x000fe200078e020f */
[----:B------:R-:W-:Y:S01]  /*1000*/  @!P0 LEA R27, R18, R27, 0x2 ;  /* 0x0000001b121b8211 */ /* 0x000fe200078e10ff */
[----:B------:R-:W-:Y:S01]  /*1010*/  IMAD R19, R6, 0x4, R19 ;  /* 0x0000000406137824 */ /* 0x000fe200078e0213 */
[----:B------:R-:W-:-:S02]  /*1020*/  @P0 LEA R29, R18, R29, 0x2 ;  /* 0x0000001d121d0211 */ /* 0x000fc400078e10ff */
[C---:B------:R-:W-:Y:S02]  /*1030*/  IADD3 R23, PT, PT, R6.reuse, R23, R6 ;  /* 0x0000001706177210 */ /* 0x040fe40007ffe006 */
[C---:B------:R-:W-:Y:S02]  /*1040*/  LEA R17, R6.reuse, R17, 0x2 ;  /* 0x0000001106117211 */ /* 0x040fe400078e10ff */
[----:B------:R-:W-:Y:S01]  /*1050*/  LEA R21, R6, R21, 0x2 ;  /* 0x0000001506157211 */ /* 0x000fe200078e10ff */
[----:B0-----:R0:W-:Y:S04]  /*1060*/  @!P0 STS [R27], R22 ;  /* 0x000000161b008388 */ /* 0x0011e80000000800 */
[----:B--2---:R0:W-:Y:S01]  /*1070*/  @P0 STS [R29], R12 ;  /* 0x0000000c1d000388 */ /* 0x0041e20000000800 */
[----:B------:R-:W-:-:S13]  /*1080*/  ISETP.GE.U32.AND P0, PT, R23, 0x169, PT ;  /* 0x000001691700780c */ /* 0x000fda0003f06070 */
[----:B0-----:R-:W-:Y:S05]  /*1090*/  @!P0 BRA `(.L_x_40) ;  /* 0xfffffff400a88947 */ /* 0x001fea000383ffff */
.L_x_36:
[----:B------:R-:W-:Y:S05]  /*10a0*/  BSYNC.RECONVERGENT B0 ;  /* 0x0000000000007941 */ /* 0x000fea0003800200 */
.L_x_35:
[----:B------:R-:W0:Y:S01]  /*10b0*/  LDCU.64 UR12, c[0x0][0x398] ;  /* 0x00007300ff0c77ac */ /* 0x000e220008000a00 */
[----:B------:R-:W-:Y:S01]  /*10c0*/  BAR.SYNC.DEFER_BLOCKING 0x0 ;  /* 0x0000000000007b1d */ /* 0x000fe20000010000 */
[----:B0-----:R-:W-:-:S04]  /*10d0*/  ISETP.GE.AND P0, PT, R25, UR13, PT ;  /* 0x0000000d19007c0c */ /* 0x001fc8000bf06270 */
[----:B------:R-:W-:-:S13]  /*10e0*/  ISETP.GE.OR P0, PT, R26, UR12, P0 ;  /* 0x0000000c1a007c0c */ /* 0x000fda0008706670 */
[----:B------:R-:W-:Y:S05]  /*10f0*/  @P0 EXIT ;  /* 0x000000000000094d */ /* 0x000fea0003800000 */
[----:B------:R-:W0:Y:S01]  /*1100*/  LDCU.64 UR4, c[0x0][0x390] ;  /* 0x00007200ff0477ac */ /* 0x000e220008000a00 */
[----:B------:R-:W-:Y:S01]  /*1110*/  FMNMX R6, R2, R3, PT ;  /* 0x0000000302067209 */ /* 0x000fe20003800000 */
[----:B0-----:R-:W-:-:S06]  /*1120*/  UIADD3 UR4, UPT, UPT, UR4, -0x2, URZ ;  /* 0xfffffffe04047890 */ /* 0x001fcc000fffe0ff */
[----:B------:R-:W-:Y:S01]  /*1130*/  I2FP.F32.S32 R7, UR4 ;  /* 0x0000000400077c45 */ /* 0x000fe20008201400 */
[----:B------:R-:W-:-:S03]  /*1140*/  UIADD3 UR4, UPT, UPT, UR5, -0x2, URZ ;  /* 0xfffffffe05047890 */ /* 0x000fc6000fffe0ff */
[----:B------:R-:W-:-:S03]  /*1150*/  FSETP.GE.AND P0, PT, R2, R7, PT ;  /* 0x000000070200720b */ /* 0x000fc60003f06000 */
[----:B------:R-:W-:Y:S02]  /*1160*/  I2FP.F32.S32 R0, UR4 ;  /* 0x0000000400007c45 */ /* 0x000fe40008201400 */
[----:B------:R-:W-:-:S04]  /*1170*/  FSETP.LT.OR P0, PT, R6, 1, P0 ;  /* 0x3f8000000600780b */ /* 0x000fc80000701400 */
[----:B------:R-:W-:-:S13]  /*1180*/  FSETP.LTU.AND P0, PT, R3, R0, !P0 ;  /* 0x000000000300720b */ /* 0x000fda0004709000 */
[----:B------:R-:W0:Y:S01]  /*1190*/  @!P0 LDC.64 R6, c[0x0][0x388] ;  /* 0x0000e200ff068b82 */ /* 0x000e220000000a00 */
[----:B------:R-:W-:-:S07]  /*11a0*/  @!P0 IMAD R9, R25, UR12, R26 ;  /* 0x0000000c19098c24 */ /* 0x000fce000f8e021a */
[----:B------:R-:W1:Y:S01]  /*11b0*/  @!P0 LDC R11, c[0x0][0x3b0] ;  /* 0x0000ec00ff0b8b82 */ /* 0x000e620000000800 */
[----:B0-----:R-:W-:-:S05]  /*11c0*/  @!P0 IMAD.WIDE R6, R9, 0x4, R6 ;  /* 0x0000000409068825 */ /* 0x001fca00078e0206 */
[----:B-1----:R0:W-:Y:S01]  /*11d0*/  @!P0 STG.E desc[UR6][R6.64], R11 ;  /* 0x0000000b06008986 */ /* 0x0021e2000c101906 */
[----:B------:R-:W-:Y:S05]  /*11e0*/  @!P0 EXIT ;  /* 0x000000000000894d */ /* 0x000fea0003800000 */
[----:B0-----:R-:W0:Y:S01]  /*11f0*/  S2R R7, SR_CgaCtaId ;  /* 0x0000000000077919 */ /* 0x001e220000008800 */
[----:B------:R-:W-:Y:S01]  /*1200*/  I2FP.F32.S32 R18, R5 ;  /* 0x0000000500127245 */ /* 0x000fe20000201400 */
[----:B------:R-:W-:Y:S01]  /*1210*/  BSSY.RECONVERGENT B2, `(.L_x_41) ;  /* 0x0000052000027945 */ /* 0x000fe20003800200 */
[----:B------:R-:W-:Y:S01]  /*1220*/  I2FP.F32.S32 R5, R4 ;  /* 0x0000000400057245 */ /* 0x000fe20000201400 */
[----:B------:R-:W-:Y:S02]  /*1230*/  IMAD.MOV.U32 R16, RZ, RZ, RZ ;  /* 0x000000ffff107224 */ /* 0x000fe400078e00ff */
[----:B------:R-:W-:Y:S02]  /*1240*/  FADD R18, R3, -R18 ;  /* 0x8000001203127221 */ /* 0x000fe40000000000 */
[----:B------:R-:W-:Y:S01]  /*1250*/  FADD R5, R2, -R5 ;  /* 0x8000000502057221 */ /* 0x000fe20000000000 */
[----:B------:R-:W-:Y:S01]  /*1260*/  MOV R2, 0x400 ;  /* 0x0000040000027802 */ /* 0x000fe20000000f00 */
[----:B------:R-:W1:Y:S08]  /*1270*/  F2I.FLOOR.NTZ R4, R18 ;  /* 0x0000001200047305 */ /* 0x000e700000207100 */
[----:B------:R-:W2:Y:S01]  /*1280*/  F2I.FLOOR.NTZ R0, R5 ;  /* 0x0000000500007305 */ /* 0x000ea20000207100 */
[----:B-1----:R-:W-:-:S05]  /*1290*/  I2FP.F32.S32 R15, R4 ;  /* 0x00000004000f7245 */ /* 0x002fca0000201400 */
[----:B------:R-:W-:Y:S01]  /*12a0*/  FADD R18, R18, -R15 ;  /* 0x8000000f12127221 */ /* 0x000fe20000000000 */
[----:B0-----:R-:W-:-:S05]  /*12b0*/  LEA R3, R7, R2, 0x18 ;  /* 0x0000000207037211 */ /* 0x001fca00078ec0ff */
[----:B------:R-:W-:-:S05]  /*12c0*/  IMAD R3, R4, 0x4c, R3 ;  /* 0x0000004c04037824 */ /* 0x000fca00078e0203 */
[----:B--2---:R-:W-:Y:S02]  /*12d0*/  LEA R2, R0, R3, 0x2 ;  /* 0x0000000300027211 */ /* 0x004fe400078e10ff */
[----:B------:R-:W-:-:S03]  /*12e0*/  I2FP.F32.S32 R0, R0 ;  /* 0x0000000000007245 */ /* 0x000fc60000201400 */
[----:B------:R-:W-:Y:S02]  /*12f0*/  LDS R6, [R2+-0x4] ;  /* 0xfffffc0002067984 */ /* 0x000fe40000000800 */
[----:B------:R-:W-:Y:S02]  /*1300*/  FADD R17, R5, -R0 ;  /* 0x8000000005117221 */ /* 0x000fe40000000000 */
[----:B------:R-:W0:Y:S04]  /*1310*/  LDS R23, [R2] ;  /* 0x0000000002177984 */ /* 0x000e280000000800 */
[----:B------:R-:W1:Y:S04]  /*1320*/  LDS R24, [R2+0x4] ;  /* 0x0000040002187984 */ /* 0x000e680000000800 */
[----:B------:R2:W3:Y:S04]  /*1330*/  LDS R8, [R2+-0x4c] ;  /* 0xffffb40002087984 */ /* 0x0004e80000000800 */
[----:B------:R2:W4:Y:S04]  /*1340*/  LDS R29, [R2+-0x48] ;  /* 0xffffb800021d7984 */ /* 0x0005280000000800 */
[----:B------:R2:W2:Y:S04]  /*1350*/  LDS R13, [R2+0x8] ;  /* 0x00000800020d7984 */ /* 0x0004a80000000800 */
[----:B------:R0:W2:Y:S04]  /*1360*/  LDS R9, [R2+0x48] ;  /* 0x0000480002097984 */ /* 0x0000a80000000800 */
[----:B------:R0:W2:Y:S04]  /*1370*/  LDS R22, [R2+0x4c] ;  /* 0x00004c0002167984 */ /* 0x0000a80000000800 */
[----:B------:R0:W2:Y:S04]  /*1380*/  LDS R21, [R2+0x50] ;  /* 0x0000500002157984 */ /* 0x0000a80000000800 */
[----:B------:R0:W2:Y:S04]  /*1390*/  LDS R20, [R2+0x54] ;  /* 0x0000540002147984 */ /* 0x0000a80000000800 */
[----:B------:R1:W2:Y:S04]  /*13a0*/  LDS R7, [R2+0x98] ;  /* 0x0000980002077984 */ /* 0x0002a80000000800 */
[----:B------:R2:W2:Y:S01]  /*13b0*/  LDS R19, [R2+0x9c] ;  /* 0x00009c0002137984 */ /* 0x0004a20000000800 */
[----:B0-----:R-:W-:Y:S01]  /*13c0*/  FADD R3, -R6, R23 ;  /* 0x0000001706037221 */ /* 0x001fe20000000100 */
[----:B-1----:R-:W-:-:S04]  /*13d0*/  FADD R11, -R23, R24 ;  /* 0x00000018170b7221 */ /* 0x002fc80000000100 */
[----:B------:R-:W-:-:S05]  /*13e0*/  FMUL R6, R3, R11 ;  /* 0x0000000b03067220 */ /* 0x000fca0000400000 */
[----:B------:R-:W-:-:S13]  /*13f0*/  FSETP.GTU.AND P0, PT, R6, RZ, PT ;  /* 0x000000ff0600720b */ /* 0x000fda0003f0c000 */
[----:B---34-:R-:W-:Y:S05]  /*1400*/  @!P0 BRA `(.L_x_42) ;  /* 0x0000000000c88947 */ /* 0x018fea0003800000 */
[----:B------:R-:W0:Y:S01]  /*1410*/  MUFU.RCP R10, R3 ;  /* 0x00000003000a7308 */ /* 0x000e220000001000 */
[----:B------:R-:W-:Y:S01]  /*1420*/  UMOV UR4, 0x40400000 ;  /* 0x4040000000047882 */ /* 0x000fe20000000000 */
[----:B------:R-:W-:Y:S01]  /*1430*/  BSSY.RECONVERGENT B3, `(.L_x_43) ;  /* 0x000000d000037945 */ /* 0x000fe20003800200 */
[----:B--2---:R-:W-:-:S05]  /*1440*/  MOV R2, UR4 ;  /* 0x0000000400027c02 */ /* 0x004fca0008000f00 */
[----:B------:R-:W1:Y:S01]  /*1450*/  FCHK P0, R2, R3 ;  /* 0x0000000302007302 */ /* 0x000e620000000000 */
[----:B0-----:R-:W-:-:S04]  /*1460*/  FFMA R5, -R3, R10, 1 ;  /* 0x3f80000003057423 */ /* 0x001fc8000000010a */
[----:B------:R-:W-:-:S04]  /*1470*/  FFMA R10, R10, R5, R10 ;  /* 0x000000050a0a7223 */ /* 0x000fc8000000000a */
[----:B------:R-:W-:-:S04]  /*1480*/  FFMA R0, R10, 3, RZ ;  /* 0x404000000a007823 */ /* 0x000fc800000000ff */
[----:B------:R-:W-:-:S04]  /*1490*/  FFMA R5, -R3, R0, 3 ;  /* 0x4040000003057423 */ /* 0x000fc80000000100 */
[----:B------:R-:W-:Y:S01]  /*14a0*/  FFMA R10, R10, R5, R0 ;  /* 0x000000050a0a7223 */ /* 0x000fe20000000000 */
[----:B-1----:R-:W-:Y:S06]  /*14b0*/  @!P0 BRA `(.L_x_44) ;  /* 0x0000000000108947 */ /* 0x002fec0003800000 */
[----:B------:R-:W-:Y:S01]  /*14c0*/  HFMA2 R0, -RZ, RZ, 2.125, 0 ;  /* 0x40400000ff007431 */ /* 0x000fe200000001ff */
[----:B------:R-:W-:-:S07]  /*14d0*/  MOV R28, 0x14f0 ;  /* 0x000014f0001c7802 */ /* 0x000fce0000000f00 */
[----:B------:R-:W-:Y:S05]  /*14e0*/  CALL.REL.NOINC `($__internal_1_$__cuda_sm3x_div_rn_noftz_f32_slowpath) ;  /* 0x0000001c00c07944 */ /* 0x000fea0003c00000 */
[----:B------:R-:W-:-:S07]  /*14f0*/  IMAD.MOV.U32 R10, RZ, RZ, R0 ;  /* 0x000000ffff0a7224 */ /* 0x000fce00078e0000 */
.L_x_44:
[----:B------:R-:W-:Y:S05]  /*1500*/  BSYNC.RECONVERGENT B3 ;  /* 0x0000000000037941 */ /* 0x000fea0003800200 */
.L_x_43:
        /* <DEDUP_REMOVED lines=14> */
[----:B------:R-:W-:Y:S05]  /*15f0*/  CALL.REL.NOINC `($__internal_1_$__cuda_sm3x_div_rn_noftz_f32_slowpath) ;  /* 0x0000001c007c7944 */ /* 0x000fea0003c00000 */
.L_x_46:
[----:B------:R-:W-:Y:S05]  /*1600*/  BSYNC.RECONVERGENT B3 ;  /* 0x0000000000037941 */ /* 0x000fea0003800200 */
.L_x_45:
        /* <DEDUP_REMOVED lines=15> */
[----:B------:R-:W-:Y:S05]  /*1700*/  CALL.REL.NOINC `($__internal_1_$__cuda_sm3x_div_rn_noftz_f32_slowpath) ;  /* 0x0000001c00387944 */ /* 0x000fea0003c00000 */
.L_x_48:
[----:B------:R-:W-:Y:S05]  /*1710*/  BSYNC.RECONVERGENT B3 ;  /* 0x0000000000037941 */ /* 0x000fea0003800200 */
.L_x_47:
[----:B------:R-:W-:-:S07]  /*1720*/  MOV R16, R0 ;  /* 0x0000000000107202 */ /* 0x000fce0000000f00 */
.L_x_42:
[----:B------:R-:W-:Y:S05]  /*1730*/  BSYNC.RECONVERGENT B2 ;  /* 0x0000000000027941 */ /* 0x000fea0003800200 */
.L_x_41:
[----:B------:R-:W-:Y:S01]  /*1740*/  FADD R3, -R8, R23 ;  /* 0x0000001708037221 */ /* 0x000fe20000000100 */
[----:B--2---:R-:W-:Y:S01]  /*1750*/  FADD R15, -R23, R22 ;  /* 0x00000016170f7221 */ /* 0x004fe20000000100 */
[----:B------:R-:W-:Y:S01]  /*1760*/  BSSY.RECONVERGENT B2, `(.L_x_49) ;  /* 0x0000037000027945 */ /* 0x000fe20003800200 */
[----:B------:R-:W-:Y:S02]  /*1770*/  HFMA2 R14, -RZ, RZ, 0, 0 ;  /* 0x00000000ff0e7431 */ /* 0x000fe400000001ff */
[----:B------:R-:W-:-:S05]  /*1780*/  FMUL R0, R3, R15 ;  /* 0x0000000f03007220 */ /* 0x000fca0000400000 */
[----:B------:R-:W-:-:S13]  /*1790*/  FSETP.GTU.AND P0, PT, R0, RZ, PT ;  /* 0x000000ff0000720b */ /* 0x000fda0003f0c000 */
        /* <DEDUP_REMOVED lines=12> */
[----:B------:R-:W-:Y:S02]  /*1860*/  MOV R0, 0x40400000 ;  /* 0x4040000000007802 */ /* 0x000fe40000000f00 */
[----:B------:R-:W-:-:S07]  /*1870*/  MOV R28, 0x1890 ;  /* 0x00001890001c7802 */ /* 0x000fce0000000f00 */
[----:B------:R-:W-:Y:S05]  /*1880*/  CALL.REL.NOINC `($__internal_1_$__cuda_sm3x_div_rn_noftz_f32_slowpath) ;  /* 0x0000001800d87944 */ /* 0x000fea0003c00000 */
[----:B------:R-:W-:-:S07]  /*1890*/  MOV R8, R0 ;  /* 0x0000000000087202 */ /* 0x000fce0000000f00 */
.L_x_52:
[----:B------:R-:W-:Y:S05]  /*18a0*/  BSYNC.RECONVERGENT B3 ;  /* 0x0000000000037941 */ /* 0x000fea0003800200 */
.L_x_51:
        /* <DEDUP_REMOVED lines=12> */
[----:B------:R-:W-:Y:S02]  /*1970*/  MOV R3, R15 ;  /* 0x0000000f00037202 */ /* 0x000fe40000000f00 */
[----:B------:R-:W-:-:S07]  /*1980*/  MOV R28, 0x19a0 ;  /* 0x000019a0001c7802 */ /* 0x000fce0000000f00 */
[----:B------:R-:W-:Y:S05]  /*1990*/  CALL.REL.NOINC `($__internal_1_$__cuda_sm3x_div_rn_noftz_f32_slowpath) ;  /* 0x0000001800947944 */ /* 0x000fea0003c00000 */
.L_x_54:
[----:B------:R-:W-:Y:S05]  /*19a0*/  BSYNC.RECONVERGENT B3 ;  /* 0x0000000000037941 */ /* 0x000fea0003800200 */
.L_x_53:
[----:B------:R-:W-:Y:S01]  /*19b0*/  FADD R8, R0, R8 ;  /* 0x0000000800087221 */ /* 0x000fe20000000000 */
[----:B------:R-:W-:Y:S01]  /*19c0*/  UMOV UR4, 0x40c00000 ;  /* 0x40c0000000047882 */ /* 0x000fe20000000000 */
[----:B------:R-:W-:Y:S01]  /*19d0*/  BSSY.RECONVERGENT B3, `(.L_x_55) ;  /* 0x000000e000037945 */ /* 0x000fe20003800200 */
[----:B------:R-:W-:Y:S01]  /*19e0*/  IMAD.U32 R5, RZ, RZ, UR4 ;  /* 0x00000004ff057e24 */ /* 0x000fe2000f8e00ff */
        /* <DEDUP_REMOVED lines=8> */
[----:B------:R-:W-:Y:S01]  /*1a70*/  HFMA2 R0, -RZ, RZ, 2.375, 0 ;  /* 0x40c00000ff007431 */ /* 0x000fe200000001ff */
[----:B------:R-:W-:Y:S02]  /*1a80*/  MOV R3, R8 ;  /* 0x0000000800037202 */ /* 0x000fe40000000f00 */
[----:B------:R-:W-:-:S07]  /*1a90*/  MOV R28, 0x1ab0 ;  /* 0x00001ab0001c7802 */ /* 0x000fce0000000f00 */
[----:B------:R-:W-:Y:S05]  /*1aa0*/  CALL.REL.NOINC `($__internal_1_$__cuda_sm3x_div_rn_noftz_f32_slowpath) ;  /* 0x0000001800507944 */ /* 0x000fea0003c00000 */
.L_x_56:
[----:B------:R-:W-:Y:S05]  /*1ab0*/  BSYNC.RECONVERGENT B3 ;  /* 0x0000000000037941 */ /* 0x000fea0003800200 */
.L_x_55:
[----:B------:R-:W-:-:S07]  /*1ac0*/  IMAD.MOV.U32 R14, RZ, RZ, R0 ;  /* 0x000000ffff0e7224 */ /* 0x000fce00078e0000 */
.L_x_50:
[----:B------:R-:W-:Y:S05]  /*1ad0*/  BSYNC.RECONVERGENT B2 ;  /* 0x0000000000027941 */ /* 0x000fea0003800200 */
.L_x_49:
[----:B------:R-:W-:Y:S01]  /*1ae0*/  FADD R8, -R24, R13 ;  /* 0x0000000d18087221 */ /* 0x000fe20000000100 */
[----:B------:R-:W-:Y:S01]  /*1af0*/  BSSY.RECONVERGENT B2, `(.L_x_57) ;  /* 0x0000038000027945 */ /* 0x000fe20003800200 */
[----:B------:R-:W-:Y:S02]  /*1b00*/  MOV R13, RZ ;  /* 0x000000ff000d7202 */ /* 0x000fe40000000f00 */
[----:B------:R-:W-:-:S05]  /*1b10*/  FMUL R0, R11, R8 ;  /* 0x000000080b007220 */ /* 0x000fca0000400000 */
[----:B------:R-:W-:-:S13]  /*1b20*/  FSETP.GTU.AND P0, PT, R0, RZ, PT ;  /* 0x000000ff0000720b */ /* 0x000fda0003f0c000 */
        /* <DEDUP_REMOVED lines=16> */
[----:B------:R-:W-:-:S07]  /*1c30*/  MOV R10, R0 ;  /* 0x00000000000a7202 */ /* 0x000fce0000000f00 */
.L_x_60:
[----:B------:R-:W-:Y:S05]  /*1c40*/  BSYNC.RECONVERGENT B3 ;  /* 0x0000000000037941 */ /* 0x000fea0003800200 */
.L_x_59:
        /* <DEDUP_REMOVED lines=15> */
.L_x_62:
[----:B------:R-:W-:Y:S05]  /*1d40*/  BSYNC.RECONVERGENT B3 ;  /* 0x0000000000037941 */ /* 0x000fea0003800200 */
.L_x_61:
        /* <DEDUP_REMOVED lines=16> */
.L_x_64:
[----:B------:R-:W-:Y:S05]  /*1e50*/  BSYNC.RECONVERGENT B3 ;  /* 0x0000000000037941 */ /* 0x000fea0003800200 */
.L_x_63:
[----:B------:R-:W-:-:S07]  /*1e60*/  IMAD.MOV.U32 R13, RZ, RZ, R0 ;  /* 0x000000ffff0d7224 */ /* 0x000fce00078e0000 */
.L_x_58:
[----:B------:R-:W-:Y:S05]  /*1e70*/  BSYNC.RECONVERGENT B2 ;  /* 0x0000000000027941 */ /* 0x000fea0003800200 */
.L_x_57:
[----:B------:R-:W-:Y:S01]  /*1e80*/  FADD R3, -R29, R24 ;  /* 0x000000181d037221 */ /* 0x000fe20000000100 */
        /* <DEDUP_REMOVED lines=17> */
[----:B------:R-:W-:Y:S01]  /*1fa0*/  IMAD.MOV.U32 R0, RZ, RZ, 0x40400000 ;  /* 0x40400000ff007424 */ /* 0x000fe200078e00ff */
[----:B------:R-:W-:-:S07]  /*1fb0*/  MOV R28, 0x1fd0 ;  /* 0x00001fd0001c7802 */ /* 0x000fce0000000f00 */
[----:B------:R-:W-:Y:S05]  /*1fc0*/  CALL.REL.NOINC `($__internal_1_$__cuda_sm3x_div_rn_noftz_f32_slowpath) ;  /* 0x0000001400087944 */ /* 0x000fea0003c00000 */
[----:B------:R-:W-:-:S07]  /*1fd0*/  MOV R8, R0 ;  /* 0x0000000000087202 */ /* 0x000fce0000000f00 */
.L_x_68:
[----:B------:R-:W-:Y:S05]  /*1fe0*/  BSYNC.RECONVERGENT B3 ;  /* 0x0000000000037941 */ /* 0x000fea0003800200 */
.L_x_67:
        /* <DEDUP_REMOVED lines=12> */
[----:B------:R-:W-:Y:S02]  /*20b0*/  MOV R3, R12 ;  /* 0x0000000c00037202 */ /* 0x000fe40000000f00 */
[----:B------:R-:W-:-:S07]  /*20c0*/  MOV R28, 0x20e0 ;  /* 0x000020e0001c7802 */ /* 0x000fce0000000f00 */
[----:B------:R-:W-:Y:S05]  /*20d0*/  CALL.REL.NOINC `($__internal_1_$__cuda_sm3x_div_rn_noftz_f32_slowpath) ;  /* 0x0000001000c47944 */ /* 0x000fea0003c00000 */
.L_x_70:
[----:B------:R-:W-:Y:S05]  /*20e0*/  BSYNC.RECONVERGENT B3 ;  /* 0x0000000000037941 */ /* 0x000fea0003800200 */
.L_x_69:
        /* <DEDUP_REMOVED lines=15> */
[----:B------:R-:W-:Y:S05]  /*21e0*/  CALL.REL.NOINC `($__internal_1_$__cuda_sm3x_div_rn_noftz_f32_slowpath) ;  /* 0x0000001000807944 */ /* 0x000fea0003c00000 */
.L_x_72:
[----:B------:R-:W-:Y:S05]  /*21f0*/  BSYNC.RECONVERGENT B3 ;  /* 0x0000000000037941 */ /* 0x000fea0003800200 */
.L_x_71:
[----:B------:R-:W-:-:S07]  /*2200*/  MOV R11, R0 ;  /* 0x00000000000b7202 */ /* 0x000fce0000000f00 */
.L_x_66:
[----:B------:R-:W-:Y:S05]  /*2210*/  BSYNC.RECONVERGENT B2 ;  /* 0x0000000000027941 */ /* 0x000fea0003800200 */
.L_x_65:
[----:B------:R-:W-:Y:S01]  /*2220*/  FADD R3, -R9, R22 ;  /* 0x0000001609037221 */ /* 0x000fe20000000100 */
[----:B------:R-:W-:Y:S01]  /*2230*/  FADD R10, -R22, R21 ;  /* 0x00000015160a7221 */ /* 0x000fe20000000100 */
[----:B------:R-:W-:Y:S01]  /*2240*/  BSSY.RECONVERGENT B2, `(.L_x_73) ;  /* 0x0000037000027945 */ /* 0x000fe20003800200 */
[----:B------:R-:W-:Y:S02]  /*2250*/  IMAD.MOV.U32 R9, RZ, RZ, RZ ;  /* 0x000000ffff097224 */ /* 0x000fe400078e00ff */
        /* <DEDUP_REMOVED lines=18> */
.L_x_76:
[----:B------:R-:W-:Y:S05]  /*2380*/  BSYNC.RECONVERGENT B3 ;  /* 0x0000000000037941 */ /* 0x000fea0003800200 */
.L_x_75:
        /* <DEDUP_REMOVED lines=15> */
.L_x_78:
[----:B------:R-:W-:Y:S05]  /*2480*/  BSYNC.RECONVERGENT B3 ;  /* 0x0000000000037941 */ /* 0x000fea0003800200 */
.L_x_77:
        /* <DEDUP_REMOVED lines=16> */
.L_x_80:
[----:B------:R-:W-:Y:S05]  /*2590*/  BSYNC.RECONVERGENT B3 ;  /* 0x0000000000037941 */ /* 0x000fea0003800200 */
.L_x_79:
[----:B------:R-:W-:-:S07]  /*25a0*/  MOV R9, R0 ;  /* 0x0000000000097202 */ /* 0x000fce0000000f00 */
.L_x_74:
[----:B------:R-:W-:Y:S05]  /*25b0*/  BSYNC.RECONVERGENT B2 ;  /* 0x0000000000027941 */ /* 0x000fea0003800200 */
.L_x_73:
[----:B------:R-:W-:Y:S01]  /*25c0*/  FADD R8, -R22, R7 ;  /* 0x0000000716087221 */ /* 0x000fe20000000100 */
        /* <DEDUP_REMOVED lines=20> */
[----:B------:R-:W-:-:S07]  /*2710*/  IMAD.MOV.U32 R7, RZ, RZ, R0 ;  /* 0x000000ffff077224 */ /* 0x000fce00078e0000 */
.L_x_84:
[----:B------:R-:W-:Y:S05]  /*2720*/  BSYNC.RECONVERGENT B3 ;  /* 0x0000000000037941 */ /* 0x000fea0003800200 */
.L_x_83:
        /* <DEDUP_REMOVED lines=15> */
.L_x_86:
[----:B------:R-:W-:Y:S05]  /*2820*/  BSYNC.RECONVERGENT B3 ;  /* 0x0000000000037941 */ /* 0x000fea0003800200 */
.L_x_85:
        /* <DEDUP_REMOVED lines=16> */
.L_x_88:
[----:B------:R-:W-:Y:S05]  /*2930*/  BSYNC.RECONVERGENT B3 ;  /* 0x0000000000037941 */ /* 0x000fea0003800200 */
.L_x_87:
[----:B------:R-:W-:-:S07]  /*2940*/  MOV R7, R0 ;  /* 0x0000000000077202 */ /* 0x000fce0000000f00 */
.L_x_82:
[----:B------:R-:W-:Y:S05]  /*2950*/  BSYNC.RECONVERGENT B2 ;  /* 0x0000000000027941 */ /* 0x000fea0003800200 */
.L_x_81:
        /* <DEDUP_REMOVED lines=22> */
.L_x_92:
[----:B------:R-:W-:Y:S05]  /*2ac0*/  BSYNC.RECONVERGENT B3 ;  /* 0x0000000000037941 */ /* 0x000fea0003800200 */
.L_x_91:
        /* <DEDUP_REMOVED lines=15> */
.L_x_94:
[----:B------:R-:W-:Y:S05]  /*2bc0*/  BSYNC.RECONVERGENT B3 ;  /* 0x0000000000037941 */ /* 0x000fea0003800200 */
.L_x_93:
        /* <DEDUP_REMOVED lines=16> */
.L_x_96:
[----:B------:R-:W-:Y:S05]  /*2cd0*/  BSYNC.RECONVERGENT B3 ;  /* 0x0000000000037941 */ /* 0x000fea0003800200 */
.L_x_95:
[----:B------:R-:W-:-:S07]  /*2ce0*/  MOV R8, R0 ;  /* 0x0000000000087202 */ /* 0x000fce0000000f00 */
.L_x_90:
[----:B------:R-:W-:Y:S05]  /*2cf0*/  BSYNC.RECONVERGENT B2 ;  /* 0x0000000000027941 */ /* 0x000fea0003800200 */
.L_x_89:
        /* <DEDUP_REMOVED lines=22> */
.L_x_100:
[----:B------:R-:W-:Y:S05]  /*2e60*/  BSYNC.RECONVERGENT B3 ;  /* 0x0000000000037941 */ /* 0x000fea0003800200 */
.L_x_99:
        /* <DEDUP_REMOVED lines=15> */
.L_x_102:
[----:B------:R-:W-:Y:S05]  /*2f60*/  BSYNC.RECONVERGENT B3 ;  /* 0x0000000000037941 */ /* 0x000fea0003800200 */
.L_x_101:
        /* <DEDUP_REMOVED lines=16> */
.L_x_104:
[----:B------:R-:W-:Y:S05]  /*3070*/  BSYNC.RECONVERGENT B3 ;  /* 0x0000000000037941 */ /* 0x000fea0003800200 */
.L_x_103:
[----:B------:R-:W-:-:S07]  /*3080*/  MOV R3, R0 ;  /* 0x0000000000037202 */ /* 0x000fce0000000f00 */
.L_x_98:
[----:B------:R-:W-:Y:S05]  /*3090*/  BSYNC.RECONVERGENT B2 ;  /* 0x0000000000027941 */ /* 0x000fea0003800200 */
.L_x_97:
[----:B------:R-:W-:Y:S02]  /*30a0*/  HFMA2 R0, -RZ, RZ, 2, 0 ;  /* 0x40000000ff007431 */ /* 0x000fe400000001ff */
[----:B------:R-:W-:Y:S01]  /*30b0*/  FADD R2, R13, -R16 ;  /* 0x800000100d027221 */ /* 0x000fe20000000000 */
[----:B------:R-:W-:Y:S01]  /*30c0*/  FADD R5, R8, -R9 ;  /* 0x8000000908057221 */ /* 0x000fe20000000000 */
[C---:B------:R-:W-:Y:S01]  /*30d0*/  FADD R12, -R17.reuse, 1 ;  /* 0x3f800000110c7421 */ /* 0x040fe20000000100 */
[C---:B------:R-:W-:Y:S01]  /*30e0*/  FMUL R6, R17.reuse, R17 ;  /* 0x0000001111067220 */ /* 0x040fe20000400000 */
[----:B------:R-:W-:Y:S01]  /*30f0*/  FADD R27, R17, -1 ;  /* 0xbf800000111b7421 */ /* 0x000fe20000000000 */
[--C-:B------:R-:W-:Y:S01]  /*3100*/  FADD R2, R2, R5.reuse ;  /* 0x0000000502027221 */ /* 0x100fe20000000000 */
[----:B------:R-:W-:Y:S01]  /*3110*/  FADD R5, R5, R5 ;  /* 0x0000000505057221 */ /* 0x000fe20000000000 */
[----:B------:R-:W-:Y:S01]  /*3120*/  FMUL R12, R12, R12 ;  /* 0x0000000c0c0c7220 */ /* 0x000fe20000400000 */
[----:B------:R-:W-:Y:S01]  /*3130*/  FMUL R10, R6, R27 ;  /* 0x0000001b060a7220 */ /* 0x000fe20000400000 */
[CC--:B------:R-:W-:Y:S01]  /*3140*/  FFMA R15, R17.reuse, R0.reuse, 1 ;  /* 0x3f800000110f7423 */ /* 0x0c0fe20000000000 */
[----:B------:R-:W-:Y:S01]  /*3150*/  FFMA R19, R17, -R0, 3 ;  /* 0x4040000011137423 */ /* 0x000fe20000000800 */
[----:B------:R-:W-:Y:S01]  /*3160*/  FMUL R5, R5, 0.5 ;  /* 0x3f00000005057820 */ /* 0x000fe20000400000 */
[----:B------:R-:W-:Y:S01]  /*3170*/  FMUL R8, R10, R8 ;  /* 0x000000080a087220 */ /* 0x000fe20000400000 */
[----:B------:R-:W-:Y:S01]  /*3180*/  FMUL R4, R12, R15 ;  /* 0x0000000f0c047220 */ /* 0x000fe20000400000 */
[----:B------:R-:W-:Y:S01]  /*3190*/  FMUL R6, R6, R19 ;  /* 0x0000001306067220 */ /* 0x000fe20000400000 */
[----:B------:R-:W-:Y:S01]  /*31a0*/  FMUL R15, R5, R10 ;  /* 0x0000000a050f7220 */ /* 0x000fe20000400000 */
[----:B------:R-:W-:Y:S01]  /*31b0*/  FMUL R12, R17, R12 ;  /* 0x0000000c110c7220 */ /* 0x000fe20000400000 */
[----:B------:R-:W-:Y:S01]  /*31c0*/  FMUL R17, R2, 0.5 ;  /* 0x3f00000002117820 */ /* 0x000fe20000400000 */
[----:B------:R-:W-:Y:S01]  /*31d0*/  FFMA R8, R21, R6, R8 ;  /* 0x0000000615087223 */ /* 0x000fe20000000008 */
[----:B------:R-:W-:Y:S01]  /*31e0*/  FFMA R20, R6, R3, R15 ;  /* 0x0000000306147223 */ /* 0x000fe2000000000f */
[----:B------:R-:W0:Y:S01]  /*31f0*/  LDCU UR4, c[0x0][0x398] ;  /* 0x00007300ff0477ac */ /* 0x000e220008000800 */
[----:B------:R-:W1:Y:S01]  /*3200*/  LDC.64 R2, c[0x0][0x388] ;  /* 0x0000e200ff027b82 */ /* 0x000e620000000a00 */
[----:B------:R-:W-:Y:S01]  /*3210*/  FMUL R13, R10, R13 ;  /* 0x0000000d0a0d7220 */ /* 0x000fe20000400000 */
[----:B------:R-:W-:Y:S01]  /*3220*/  FFMA R5, R5, R12, R20 ;  /* 0x0000000c05057223 */ /* 0x000fe20000000014 */
[C---:B------:R-:W-:Y:S01]  /*3230*/  FMUL R21, R18.reuse, R18 ;  /* 0x0000001212157220 */ /* 0x040fe20000400000 */
[----:B------:R-:W-:Y:S01]  /*3240*/  FADD R28, R18, -1 ;  /* 0xbf800000121c7421 */ /* 0x000fe20000000000 */
[----:B------:R-:W-:Y:S01]  /*3250*/  FMUL R19, R17, R10 ;  /* 0x0000000a11137220 */ /* 0x000fe20000400000 */
[----:B------:R-:W-:Y:S01]  /*3260*/  FFMA R9, R12, R9, R8 ;  /* 0x000000090c097223 */ /* 0x000fe20000000008 */
[----:B------:R-:W-:Y:S01]  /*3270*/  FFMA R13, R24, R6, R13 ;  /* 0x00000006180d7223 */ /* 0x000fe2000000000d */
[----:B------:R-:W-:Y:S01]  /*3280*/  FFMA R8, R4, R7, R5 ;  /* 0x0000000704087223 */ /* 0x000fe20000000005 */
[----:B------:R-:W-:Y:S01]  /*3290*/  FFMA R24, R18, -R0, 3 ;  /* 0x4040000012187423 */ /* 0x000fe20000000800 */
[C---:B------:R-:W-:Y:S01]  /*32a0*/  FMUL R15, R21.reuse, R28 ;  /* 0x0000001c150f7220 */ /* 0x040fe20000400000 */
[----:B------:R-:W-:Y:S01]  /*32b0*/  FFMA R6, R6, R11, R19 ;  /* 0x0000000b06067223 */ /* 0x000fe20000000013 */
[----:B------:R-:W-:Y:S01]  /*32c0*/  FADD R5, -R18, 1 ;  /* 0x3f80000012057421 */ /* 0x000fe20000000100 */
[----:B------:R-:W-:Y:S01]  /*32d0*/  FMUL R10, R21, R24 ;  /* 0x00000018150a7220 */ /* 0x000fe20000400000 */
[----:B------:R-:W-:Y:S01]  /*32e0*/  FFMA R9, R22, R4, R9 ;  /* 0x0000000416097223 */ /* 0x000fe20000000009 */
[----:B------:R-:W-:Y:S01]  /*32f0*/  FFMA R17, R17, R12, R6 ;  /* 0x0000000c11117223 */ /* 0x000fe20000000006 */
[----:B------:R-:W-:Y:S01]  /*3300*/  FMUL R8, R8, R15 ;  /* 0x0000000f08087220 */ /* 0x000fe20000400000 */
[----:B------:R-:W-:Y:S01]  /*3310*/  FMUL R5, R5, R5 ;  /* 0x0000000505057220 */ /* 0x000fe20000400000 */
[----:B------:R-:W-:Y:S01]  /*3320*/  FFMA R16, R12, R16, R13 ;  /* 0x000000100c107223 */ /* 0x000fe2000000000d */
[----:B------:R-:W-:Y:S01]  /*3330*/  FFMA R14, R4, R14, R17 ;  /* 0x0000000e040e7223 */ /* 0x000fe20000000011 */
[C---:B------:R-:W-:Y:S01]  /*3340*/  FFMA R0, R18.reuse, R0, 1 ;  /* 0x3f80000012007423 */ /* 0x040fe20000000000 */
[----:B------:R-:W-:Y:S01]  /*3350*/  FFMA R9, R9, R10, R8 ;  /* 0x0000000a09097223 */ /* 0x000fe20000000008 */
[----:B------:R-:W-:Y:S01]  /*3360*/  FMUL R7, R18, R5 ;  /* 0x0000000512077220 */ /* 0x000fe20000400000 */
[----:B0-----:R-:W-:-:S02]  /*3370*/  IMAD R25, R25, UR4, R26 ;  /* 0x0000000419197c24 */ /* 0x001fc4000f8e021a */
[----:B------:R-:W-:Y:S01]  /*3380*/  FMUL R5, R5, R0 ;  /* 0x0000000005057220 */ /* 0x000fe20000400000 */
[----:B------:R-:W-:Y:S01]  /*3390*/  FFMA R16, R23, R4, R16 ;  /* 0x0000000417107223 */ /* 0x000fe20000000010 */
[----:B------:R-:W-:Y:S01]  /*33a0*/  FFMA R7, R14, R7, R9 ;  /* 0x000000070e077223 */ /* 0x000fe20000000009 */
[----:B-1----:R-:W-:-:S04]  /*33b0*/  IMAD.WIDE R2, R25, 0x4, R2 ;  /* 0x0000000419027825 */ /* 0x002fc800078e0202 */
[----:B------:R-:W-:-:S05]  /*33c0*/  FFMA R5, R16, R5, R7 ;  /* 0x0000000510057223 */ /* 0x000fca0000000007 */
[----:B------:R-:W-:Y:S01]  /*33d0*/  STG.E desc[UR6][R2.64], R5 ;  /* 0x0000000502007986 */ /* 0x000fe2000c101906 */
[----:B------:R-:W-:Y:S05]  /*33e0*/  EXIT ;  /* 0x000000000000794d */ /* 0x000fea0003800000 */
        .weak           $__internal_1_$__cuda_sm3x_div_rn_noftz_f32_slowpath
        .type           $__internal_1_$__cuda_sm3x_div_rn_noftz_f32_slowpath,@function
        .size           $__internal_1_$__cuda_sm3x_div_rn_noftz_f32_slowpath,(.L_x_140 - $__internal_1_$__cuda_sm3x_div_rn_noftz_f32_slowpath)
$__internal_1_$__cuda_sm3x_div_rn_noftz_f32_slowpath:
[----:B------:R-:W-:Y:S01]  /*33f0*/  SHF.R.U32.HI R6, RZ, 0x17, R3 ;  /* 0x00000017ff067819 */ /* 0x000fe20000011603 */
[----:B------:R-:W-:Y:S01]  /*3400*/  BSSY.RECONVERGENT B0, `(.L_x_105) ;  /* 0x0000063000007945 */ /* 0x000fe20003800200 */
[----:B------:R-:W-:Y:S02]  /*3410*/  SHF.R.U32.HI R4, RZ, 0x17, R0 ;  /* 0x00000017ff047819 */ /* 0x000fe40000011600 */
[----:B------:R-:W-:Y:S02]  /*3420*/  LOP3.LUT R6, R6, 0xff, RZ, 0xc0, !PT ;  /* 0x000000ff06067812 */ /* 0x000fe400078ec0ff */
[----:B------:R-:W-:-:S03]  /*3430*/  LOP3.LUT R4, R4, 0xff, RZ, 0xc0, !PT ;  /* 0x000000ff04047812 */ /* 0x000fc600078ec0ff */
[----:B------:R-:W-:Y:S01]  /*3440*/  VIADD R5, R6, 0xffffffff ;  /* 0xffffffff06057836 */ /* 0x000fe20000000000 */
[----:B------:R-:W-:-:S04]  /*3450*/  IADD3 R2, PT, PT, R4, -0x1, RZ ;  /* 0xffffffff04027810 */ /* 0x000fc80007ffe0ff */
        /* <DEDUP_REMOVED lines=25> */
[----:B------:R-:W-:Y:S02]  /*35f0*/  @!P1 FFMA R3, R3, 1.84467440737095516160e+19, RZ ;  /* 0x5f80000003039823 */ /* 0x000fe400000000ff */
[----:B------:R-:W-:-:S07]  /*3600*/  @!P1 IADD3 R27, PT, PT, R27, 0x40, RZ ;  /* 0x000000401b1b9810 */ /* 0x000fce0007ffe0ff */
.L_x_106:
[----:B------:R-:W-:Y:S01]  /*3610*/  LEA R2, R6, 0xc0800000, 0x17 ;  /* 0xc080000006027811 */ /* 0x000fe200078eb8ff */
[----:B------:R-:W-:Y:S01]  /*3620*/  BSSY.RECONVERGENT B1, `(.L_x_111) ;  /* 0x0000036000017945 */ /* 0x000fe20003800200 */
[----:B------:R-:W-:-:S03]  /*3630*/  IADD3 R5, PT, PT, R4, -0x7f, RZ ;  /* 0xffffff8104057810 */ /* 0x000fc60007ffe0ff */
[----:B------:R-:W-:Y:S01]  /*3640*/  IMAD.IADD R3, R3, 0x1, -R2 ;  /* 0x0000000103037824 */ /* 0x000fe200078e0a02 */
[----:B------:R-:W-:-:S03]  /*3650*/  IADD3 R6, PT, PT, R5, 0x7f, -R6 ;  /* 0x0000007f05067810 */ /* 0x000fc60007ffe806 */
[----:B------:R0:W1:Y:S01]  /*3660*/  MUFU.RCP R2, R3 ;  /* 0x0000000300027308 */ /* 0x0000620000001000 */
[----:B------:R-:W-:Y:S01]  /*3670*/  IADD3 R27, PT, PT, R6, R27, RZ ;  /* 0x0000001b061b7210 */ /* 0x000fe20007ffe0ff */
[----:B0-----:R-:W-:-:S04]  /*3680*/  FADD.FTZ R3, -R3, -RZ ;  /* 0x800000ff03037221 */ /* 0x001fc80000010100 */
[----:B-1----:R-:W-:-:S04]  /*3690*/  FFMA R4, R2, R3, 1 ;  /* 0x3f80000002047423 */ /* 0x002fc80000000003 */
[----:B------:R-:W-:Y:S01]  /*36a0*/  FFMA R2, R2, R4, R2 ;  /* 0x0000000402027223 */ /* 0x000fe20000000002 */
[----:B------:R-:W-:-:S04]  /*36b0*/  IMAD R4, R5, -0x800000, R0 ;  /* 0xff80000005047824 */ /* 0x000fc800078e0200 */
[----:B------:R-:W-:-:S04]  /*36c0*/  FFMA R0, R4, R2, RZ ;  /* 0x0000000204007223 */ /* 0x000fc800000000ff */
[----:B------:R-:W-:-:S04]  /*36d0*/  FFMA R5, R3, R0, R4 ;  /* 0x0000000003057223 */ /* 0x000fc80000000004 */
[----:B------:R-:W-:-:S04]  /*36e0*/  FFMA R0, R2, R5, R0 ;  /* 0x0000000502007223 */ /* 0x000fc80000000000 */
[----:B------:R-:W-:-:S04]  /*36f0*/  FFMA R3, R3, R0, R4 ;  /* 0x0000000003037223 */ /* 0x000fc80000000004 */
[----:B------:R-:W-:-:S05]  /*3700*/  FFMA R4, R2, R3, R0 ;  /* 0x0000000302047223 */ /* 0x000fca0000000000 */
[----:B------:R-:W-:-:S04]  /*3710*/  SHF.R.U32.HI R6, RZ, 0x17, R4 ;  /* 0x00000017ff067819 */ /* 0x000fc80000011604 */
[----:B------:R-:W-:-:S05]  /*3720*/  LOP3.LUT R6, R6, 0xff, RZ, 0xc0, !PT ;  /* 0x000000ff06067812 */ /* 0x000fca00078ec0ff */
[----:B------:R-:W-:-:S05]  /*3730*/  IMAD.IADD R5, R6, 0x1, R27 ;  /* 0x0000000106057824 */ /* 0x000fca00078e021b */
[----:B------:R-:W-:-:S04]  /*3740*/  IADD3 R6, PT, PT, R5, -0x1, RZ ;  /* 0xffffffff05067810 */ /* 0x000fc80007ffe0ff */
        /* <DEDUP_REMOVED lines=9> */
[CCC-:B------:R-:W-:Y:S01]  /*37e0*/  FFMA.RZ R6, R2.reuse, R3.reuse, R0.reuse ;  /* 0x0000000302067223 */ /* 0x1c0fe2000000c000 */
[CCC-:B------:R-:W-:Y:S01]  /*37f0*/  FFMA.RP R27, R2.reuse, R3.reuse, R0.reuse ;  /* 0x00000003021b7223 */ /* 0x1c0fe20000008000 */
[----:B------:R-:W-:Y:S01]  /*3800*/  FFMA.RM R0, R2, R3, R0 ;  /* 0x0000000302007223 */ /* 0x000fe20000004000 */
[C---:B------:R-:W-:Y:S02]  /*3810*/  IADD3 R2, PT, PT, R5.reuse, 0x20, RZ ;  /* 0x0000002005027810 */ /* 0x040fe40007ffe0ff */
[----:B------:R-:W-:Y:S02]  /*3820*/  LOP3.LUT R3, R6, 0x7fffff, RZ, 0xc0, !PT ;  /* 0x007fffff06037812 */ /* 0x000fe400078ec0ff */
[----:B------:R-:W-:Y:S02]  /*3830*/  ISETP.NE.AND P2, PT, R5, RZ, PT ;  /* 0x000000ff0500720c */ /* 0x000fe40003f45270 */
[----:B------:R-:W-:Y:S02]  /*3840*/  LOP3.LUT R3, R3, 0x800000, RZ, 0xfc, !PT ;  /* 0x0080000003037812 */ /* 0x000fe400078efcff */
[----:B------:R-:W-:Y:S01]  /*3850*/  ISETP.NE.AND P1, PT, R5, RZ, PT ;  /* 0x000000ff0500720c */ /* 0x000fe20003f25270 */
[----:B------:R-:W-:Y:S01]  /*3860*/  IMAD.MOV R5, RZ, RZ, -R5 ;  /* 0x000000ffff057224 */ /* 0x000fe200078e0a05 */
[----:B------:R-:W-:-:S02]  /*3870*/  SHF.L.U32 R2, R3, R2, RZ ;  /* 0x0000000203027219 */ /* 0x000fc400000006ff */
[----:B------:R-:W-:Y:S02]  /*3880*/  FSETP.NEU.FTZ.AND P0, PT, R27, R0, PT ;  /* 0x000000001b00720b */ /* 0x000fe40003f1d000 */
[----:B------:R-:W-:Y:S02]  /*3890*/  SEL R0, R5, RZ, P2 ;  /* 0x000000ff05007207 */ /* 0x000fe40001000000 */
[----:B------:R-:W-:Y:S02]  /*38a0*/  ISETP.NE.AND P1, PT, R2, RZ, P1 ;  /* 0x000000ff0200720c */ /* 0x000fe40000f25270 */
[----:B------:R-:W-:Y:S02]  /*38b0*/  SHF.R.U32.HI R3, RZ, R0, R3 ;  /* 0x00000000ff037219 */ /* 0x000fe40000011603 */
[----:B------:R-:W-:Y:S02]  /*38c0*/  PLOP3.LUT P0, PT, P0, P1, PT, 0xf8, 0x8f ;  /* 0x00000000008f781c */ /* 0x000fe40000703f70 */
[----:B------:R-:W-:-:S02]  /*38d0*/  SHF.R.U32.HI R2, RZ, 0x1, R3 ;  /* 0x00000001ff027819 */ /* 0x000fc40000011603 */
[----:B------:R-:W-:-:S04]  /*38e0*/  SEL R5, RZ, 0x1, !P0 ;  /* 0x00000001ff057807 */ /* 0x000fc80004000000 */
[----:B------:R-:W-:-:S04]  /*38f0*/  LOP3.LUT R0, R5, 0x1, R2, 0xf8, !PT ;  /* 0x0000000105007812 */ /* 0x000fc800078ef802 */
[----:B------:R-:W-:-:S04]  /*3900*/  LOP3.LUT R3, R0, R3, RZ, 0xc0, !PT ;  /* 0x0000000300037212 */ /* 0x000fc800078ec0ff */
[----:B------:R-:W-:-:S04]  /*3910*/  IADD3 R3, PT, PT, R2, R3, RZ ;  /* 0x0000000302037210 */ /* 0x000fc80007ffe0ff */
[----:B------:R-:W-:Y:S01]  /*3920*/  LOP3.LUT R4, R3, R4, RZ, 0xfc, !PT ;  /* 0x0000000403047212 */ /* 0x000fe200078efcff */
[----:B------:R-:W-:Y:S06]  /*3930*/  BRA `(.L_x_114) ;  /* 0x0000000000107947 */ /* 0x000fec0003800000 */
.L_x_113:
[----:B------:R-:W-:-:S04]  /*3940*/  LOP3.LUT R4, R4, 0x80000000, RZ, 0xc0, !PT ;  /* 0x8000000004047812 */ /* 0x000fc800078ec0ff */
[----:B------:R-:W-:Y:S01]  /*3950*/  LOP3.LUT R4, R4, 0x7f800000, RZ, 0xfc, !PT ;  /* 0x7f80000004047812 */ /* 0x000fe200078efcff */
[----:B------:R-:W-:Y:S06]  /*3960*/  BRA `(.L_x_114) ;  /* 0x0000000000047947 */ /* 0x000fec0003800000 */
.L_x_112:
[----:B------:R-:W-:-:S07]  /*3970*/  LEA R4, R27, R4, 0x17 ;  /* 0x000000041b047211 */ /* 0x000fce00078eb8ff */
.L_x_114:
[----:B------:R-:W-:Y:S05]  /*3980*/  BSYNC.RECONVERGENT B1 ;  /* 0x0000000000017941 */ /* 0x000fea0003800200 */
.L_x_111:
[----:B------:R-:W-:Y:S01]  /*3990*/  IMAD.MOV.U32 R0, RZ, RZ, R4 ;  /* 0x000000ffff007224 */ /* 0x000fe200078e0004 */
[----:B------:R-:W-:Y:S06]  /*39a0*/  BRA `(.L_x_115) ;  /* 0x0000000000207947 */ /* 0x000fec0003800000 */
.L_x_110:
[----:B------:R-:W-:-:S04]  /*39b0*/  LOP3.LUT R0, R3, 0x80000000, R0, 0x48, !PT ;  /* 0x8000000003007812 */ /* 0x000fc800078e4800 */
[----:B------:R-:W-:Y:S01]  /*39c0*/  LOP3.LUT R0, R0, 0x7f800000, RZ, 0xfc, !PT ;  /* 0x7f80000000007812 */ /* 0x000fe200078efcff */
[----:B------:R-:W-:Y:S06]  /*39d0*/  BRA `(.L_x_115) ;  /* 0x0000000000147947 */ /* 0x000fec0003800000 */
.L_x_109:
[----:B------:R-:W-:Y:S01]  /*39e0*/  LOP3.LUT R0, R3, 0x80000000, R0, 0x48, !PT ;  /* 0x8000000003007812 */ /* 0x000fe200078e4800 */
[----:B------:R-:W-:Y:S06]  /*39f0*/  BRA `(.L_x_115) ;  /* 0x00000000000c7947 */ /* 0x000fec0003800000 */
.L_x_108:
[----:B------:R-:W0:Y:S01]  /*3a00*/  MUFU.RSQ R0, -QNAN ;  /* 0xffc0000000007908 */ /* 0x000e220000001400 */
[----:B------:R-:W-:Y:S05]  /*3a10*/  BRA `(.L_x_115) ;  /* 0x0000000000047947 */ /* 0x000fea0003800000 */
.L_x_107:
[----:B------:R-:W-:-:S07]  /*3a20*/  FADD.FTZ R0, R0, R3 ;  /* 0x0000000300007221 */ /* 0x000fce0000010000 */
.L_x_115:
[----:B------:R-:W-:Y:S05]  /*3a30*/  BSYNC.RECONVERGENT B0 ;  /* 0x0000000000007941 */ /* 0x000fea0003800200 */
.L_x_105:
[----:B------:R-:W-:Y:S01]  /*3a40*/  HFMA2 R3, -RZ, RZ, 0, 0 ;  /* 0x00000000ff037431 */ /* 0x000fe200000001ff */
[----:B------:R-:W-:-:S04]  /*3a50*/  MOV R2, R28 ;  /* 0x0000001c00027202 */ /* 0x000fc80000000f00 */
[----:B0-----:R-:W-:Y:S05]  /*3a60*/  RET.REL.NODEC R2 `(_ZN6oscean13interpolation3gpu4cuda36pchip2DInterpolationIntegratedKernelEPKfPfiiiifffff) ;  /* 0xffffffc402647950 */ /* 0x001fea0003c3ffff */
.L_x_116:
        /* <DEDUP_REMOVED lines=9> */
.L_x_140:


//--------------------- .text._ZN6oscean13interpolation3gpu4cuda35pchip2DInterpolationOptimizedKernelEPKfS4_S4_S4_Pfiiiifffff --------------------------
	.section	.text._ZN6oscean13interpolation3gpu4cuda35pchip2DInterpolationOptimizedKernelEPKfS4_S4_S4_Pfiiiifffff,"ax",@progbits
	.align	128
        .global         _ZN6oscean13interpolation3gpu4cuda35pchip2DInterpolationOptimizedKernelEPKfS4_S4_S4_Pfiiiifffff
        .type           _ZN6oscean13interpolation3gpu4cuda35pchip2DInterpolationOptimizedKernelEPKfS4_S4_S4_Pfiiiifffff,@function
        .size           _ZN6oscean13interpolation3gpu4cuda35pchip2DInterpolationOptimizedKernelEPKfS4_S4_S4_Pfiiiifffff,(.L_x_143 - _ZN6oscean13interpolation3gpu4cuda35pchip2DInterpolationOptimizedKernelEPKfS4_S4_S4_Pfiiiifffff)
        .other          _ZN6oscean13interpolation3gpu4cuda35pchip2DInterpolationOptimizedKernelEPKfS4_S4_S4_Pfiiiifffff,@"STO_CUDA_ENTRY STV_DEFAULT"
_ZN6oscean13interpolation3gpu4cuda35pchip2DInterpolationOptimizedKernelEPKfS4_S4_S4_Pfiiiifffff:
.text._ZN6oscean13interpolation3gpu4cuda35pchip2DInterpolationOptimizedKernelEPKfS4_S4_S4_Pfiiiifffff:
[----:B------:R-:W-:Y:S01]  /*0000*/  LDC R1, c[0x0][0x37c] ;  /* 0x0000df00ff017b82 */ /* 0x000fe20000000800 */
[----:B------:R-:W0:Y:S07]  /*0010*/  S2R R13, SR_TID.X ;  /* 0x00000000000d7919 */ /* 0x000e2e0000002100 */
[----:B------:R-:W0:Y:S01]  /*0020*/  S2UR UR4, SR_CTAID.X ;  /* 0x00000000000479c3 */ /* 0x000e220000002500 */
[----:B------:R-:W1:Y:S01]  /*0030*/  LDCU UR5, c[0x0][0x3b8] ;  /* 0x00007700ff0577ac */ /* 0x000e620008000800 */
[----:B------:R-:W-:Y:S01]  /*0040*/  BSSY.RECONVERGENT B2, `(.L_x_117) ;  /* 0x00001c3000027945 */ /* 0x000fe20003800200 */
[----:B------:R-:W2:Y:S01]  /*0050*/  S2R R14, SR_TID.Y ;  /* 0x00000000000e7919 */ /* 0x000ea20000002200 */
[----:B------:R-:W3:Y:S04]  /*0060*/  LDCU.64 UR10, c[0x0][0x358] ;  /* 0x00006b00ff0a77ac */ /* 0x000ee80008000a00 */
[----:B------:R-:W0:Y:S08]  /*0070*/  LDC R0, c[0x0][0x360] ;  /* 0x0000d800ff007b82 */ /* 0x000e300000000800 */
[----:B------:R-:W1:Y:S08]  /*0080*/  LDC R5, c[0x0][0x3c0] ;  /* 0x0000f000ff057b82 */ /* 0x000e700000000800 */
[----:B------:R-:W4:Y:S01]  /*0090*/  LDC R3, c[0x0][0x364] ;  /* 0x0000d900ff037b82 */ /* 0x000f220000000800 */
[----:B0-----:R-:W-:-:S07]  /*00a0*/  IMAD R2, R0, UR4, R13 ;  /* 0x0000000400027c24 */ /* 0x001fce000f8e020d */
[----:B------:R-:W4:Y:S01]  /*00b0*/  S2UR UR4, SR_CTAID.Y ;  /* 0x00000000000479c3 */ /* 0x000f220000002600 */
[----:B--2---:R-:W-:Y:S02]  /*00c0*/  ISETP.GT.U32.AND P0, PT, R14, 0x11, PT ;  /* 0x000000110e00780c */ /* 0x004fe40003f04070 */
[----:B------:R-:W-:-:S05]  /*00d0*/  I2FP.F32.S32 R4, R2 ;  /* 0x0000000200047245 */ /* 0x000fca0000201400 */
[----:B-1----:R-:W-:-:S06]  /*00e0*/  FFMA R5, R4, UR5, R5 ;  /* 0x0000000504057c23 */ /* 0x002fcc0008000005 */
[----:B------:R-:W0:Y:S01]  /*00f0*/  F2I.FLOOR.NTZ R5, R5 ;  /* 0x0000000500057305 */ /* 0x000e220000207100 */
[----:B----4-:R-:W-:Y:S02]  /*0100*/  IMAD R4, R3, UR4, R14 ;  /* 0x0000000403047c24 */ /* 0x010fe4000f8e020e */
[----:B0-----:R-:W-:Y:S01]  /*0110*/  VIADD R8, R5, 0xffffffff ;  /* 0xffffffff05087836 */ /* 0x001fe20000000000 */
[----:B---3--:R-:W-:Y:S06]  /*0120*/  @P0 BRA `(.L_x_118) ;  /* 0x0000001800d00947 */ /* 0x008fec0003800000 */
[----:B------:R-:W0:Y:S01]  /*0130*/  I2F.U32.RP R11, R0 ;  /* 0x00000000000b7306 */ /* 0x000e220000209000 */
[C---:B------:R-:W-:Y:S01]  /*0140*/  IMAD.IADD R5, R0.reuse, 0x1, R13 ;  /* 0x0000000100057824 */ /* 0x040fe200078e020d */
[----:B------:R-:W1:Y:S01]  /*0150*/  LDCU UR4, c[0x0][0x3a8] ;  /* 0x00007500ff0477ac */ /* 0x000e620008000800 */
[----:B------:R-:W-:-:S03]  /*0160*/  ISETP.NE.U32.AND P3, PT, R0, RZ, PT ;  /* 0x000000ff0000720c */ /* 0x000fc60003f65070 */
[C---:B------:R-:W-:Y:S02]  /*0170*/  ISETP.GE.U32.AND P0, PT, R5.reuse, 0x12, PT ;  /* 0x000000120500780c */ /* 0x040fe40003f06070 */
[----:B------:R-:W-:Y:S02]  /*0180*/  VIMNMX.U32 R10, PT, PT, R5, 0x12, !PT ;  /* 0x00000012050a7848 */ /* 0x000fe40007fe0000 */
[----:B------:R-:W-:-:S04]  /*0190*/  SEL R9, RZ, 0x1, P0 ;  /* 0x00000001ff097807 */ /* 0x000fc80000000000 */
[----:B------:R-:W-:Y:S01]  /*01a0*/  IADD3 R5, PT, PT, R10, -R5, -R9 ;  /* 0x800000050a057210 */ /* 0x000fe20007ffe809 */
[----:B0-----:R-:W0:Y:S02]  /*01b0*/  MUFU.RCP R11, R11 ;  /* 0x0000000b000b7308 */ /* 0x001e240000001000 */
[----:B0-----:R-:W-:-:S06]  /*01c0*/  VIADD R6, R11, 0xffffffe ;  /* 0x0ffffffe0b067836 */ /* 0x001fcc0000000000 */
[----:B------:R0:W2:Y:S02]  /*01d0*/  F2I.FTZ.U32.TRUNC.NTZ R7, R6 ;  /* 0x0000000600077305 */ /* 0x0000a4000021f000 */
[----:B0-----:R-:W-:Y:S01]  /*01e0*/  IMAD.MOV.U32 R6, RZ, RZ, RZ ;  /* 0x000000ffff067224 */ /* 0x001fe200078e00ff */
[----:B--2---:R-:W-:-:S05]  /*01f0*/  IADD3 R15, PT, PT, RZ, -R7, RZ ;  /* 0x80000007ff0f7210 */ /* 0x004fca0007ffe0ff */
[----:B------:R-:W-:-:S04]  /*0200*/  IMAD R15, R15, R0, RZ ;  /* 0x000000000f0f7224 */ /* 0x000fc800078e02ff */
[----:B------:R-:W-:-:S04]  /*0210*/  IMAD.HI.U32 R12, R7, R15, R6 ;  /* 0x0000000f070c7227 */ /* 0x000fc800078e0006 */
[----:B------:R-:W-:Y:S02]  /*0220*/  IMAD.IADD R7, R8, 0x1, R13 ;  /* 0x0000000108077824 */ /* 0x000fe400078e020d */
[----:B------:R-:W-:-:S05]  /*0230*/  IMAD.HI.U32 R12, R12, R5, RZ ;  /* 0x000000050c0c7227 */ /* 0x000fca00078e00ff */
[----:B------:R-:W-:-:S05]  /*0240*/  IADD3 R6, PT, PT, -R12, RZ, RZ ;  /* 0x000000ff0c067210 */ /* 0x000fca0007ffe1ff */
[----:B------:R-:W-:-:S05]  /*0250*/  IMAD R5, R0, R6, R5 ;  /* 0x0000000600057224 */ /* 0x000fca00078e0205 */
[----:B------:R-:W-:-:S13]  /*0260*/  ISETP.GE.U32.AND P0, PT, R5, R0, PT ;  /* 0x000000000500720c */ /* 0x000fda0003f06070 */
[--C-:B------:R-:W-:Y:S02]  /*0270*/  @P0 IMAD.IADD R5, R5, 0x1, -R0.reuse ;  /* 0x0000000105050824 */ /* 0x100fe400078e0a00 */
[----:B------:R-:W-:Y:S01]  /*0280*/  @P0 VIADD R12, R12, 0x1 ;  /* 0x000000010c0c0836 */ /* 0x000fe20000000000 */
[----:B-1----:R-:W-:Y:S02]  /*0290*/  ISETP.GE.AND P0, PT, R7, UR4, PT ;  /* 0x0000000407007c0c */ /* 0x002fe4000bf06270 */
[-C--:B------:R-:W-:Y:S02]  /*02a0*/  ISETP.GE.U32.AND P4, PT, R5, R0.reuse, PT ;  /* 0x000000000500720c */ /* 0x080fe40003f86070 */
[C---:B------:R-:W-:Y:S02]  /*02b0*/  IADD3 R5, PT, PT, R7.reuse, R0, RZ ;  /* 0x0000000007057210 */ /* 0x040fe40007ffe0ff */
[----:B------:R-:W-:Y:S02]  /*02c0*/  ISETP.GT.AND P0, PT, R7, -0x1, !P0 ;  /* 0xffffffff0700780c */ /* 0x000fe40004704270 */
[C---:B------:R-:W-:Y:S01]  /*02d0*/  ISETP.GE.AND P1, PT, R5.reuse, UR4, PT ;  /* 0x0000000405007c0c */ /* 0x040fe2000bf26270 */
[----:B------:R-:W-:-:S03]  /*02e0*/  IMAD.IADD R6, R5, 0x1, R0 ;  /* 0x0000000105067824 */ /* 0x000fc600078e0200 */
[----:B------:R-:W-:Y:S02]  /*02f0*/  ISETP.GT.AND P1, PT, R5, -0x1, !P1 ;  /* 0xffffffff0500780c */ /* 0x000fe40004f24270 */
[----:B------:R-:W-:Y:S02]  /*0300*/  ISETP.GE.AND P2, PT, R6, UR4, PT ;  /* 0x0000000406007c0c */ /* 0x000fe4000bf46270 */
[----:B------:R-:W-:Y:S02]  /*0310*/  @P4 IADD3 R12, PT, PT, R12, 0x1, RZ ;  /* 0x000000010c0c4810 */ /* 0x000fe40007ffe0ff */
[----:B------:R-:W-:Y:S02]  /*0320*/  @!P3 LOP3.LUT R12, RZ, R0, RZ, 0x33, !PT ;  /* 0x00000000ff0cb212 */ /* 0x000fe400078e33ff */
[----:B------:R-:W-:Y:S01]  /*0330*/  ISETP.GT.AND P2, PT, R6, -0x1, !P2 ;  /* 0xffffffff0600780c */ /* 0x000fe20005744270 */
[----:B------:R-:W-:Y:S02]  /*0340*/  IMAD.MOV.U32 R6, RZ, RZ, R14 ;  /* 0x000000ffff067224 */ /* 0x000fe400078e000e */
[----:B------:R-:W-:-:S10]  /*0350*/  IMAD.IADD R5, R9, 0x1, R12 ;  /* 0x0000000109057824 */ /* 0x000fd400078e020c */
.L_x_137:
[----:B01----:R-:W0:Y:S01]  /*0360*/  S2R R15, SR_TID.X ;  /* 0x00000000000f7919 */ /* 0x003e220000002100 */
[----:B------:R-:W-:Y:S01]  /*0370*/  BSSY.RECONVERGENT B1, `(.L_x_119) ;  /* 0x000018c000017945 */ /* 0x000fe20003800200 */
[----:B0-----:R-:W-:-:S13]  /*0380*/  ISETP.GT.U32.AND P3, PT, R15, 0x11, PT ;  /* 0x000000110f00780c */ /* 0x001fda0003f64070 */
[----:B--2---:R-:W-:Y:S05]  /*0390*/  @P3 BRA `(.L_x_120) ;  /* 0x0000001800243947 */ /* 0x004fea0003800000 */
[----:B------:R-:W0:Y:S01]  /*03a0*/  LDC.64 R8, c[0x0][0x3c0] ;  /* 0x0000f000ff087b82 */ /* 0x000e220000000a00 */
[----:B------:R-:W0:Y:S01]  /*03b0*/  LDCU.64 UR6, c[0x0][0x3b8] ;  /* 0x00007700ff0677ac */ /* 0x000e220008000a00 */
[----:B------:R-:W-:Y:S01]  /*03c0*/  I2FP.F32.U32 R10, R4 ;  /* 0x00000004000a7245 */ /* 0x000fe20000201000 */
[----:B------:R-:W-:Y:S01]  /*03d0*/  BSSY.RECONVERGENT B0, `(.L_x_121) ;  /* 0x000009c000007945 */ /* 0x000fe20003800200 */
[----:B------:R-:W-:Y:S01]  /*03e0*/  I2FP.F32.S32 R7, R2 ;  /* 0x0000000200077245 */ /* 0x000fe20000201400 */
[----:B------:R-:W1:Y:S01]  /*03f0*/  LDCU.64 UR4, c[0x0][0x3a8] ;  /* 0x00007500ff0477ac */ /* 0x000e620008000a00 */
[----:B------:R-:W-:-:S04]  /*0400*/  LOP3.LUT R14, R5, 0x3, RZ, 0xc0, !PT ;  /* 0x00000003050e7812 */ /* 0x000fc800078ec0ff */
[----:B------:R-:W-:Y:S01]  /*0410*/  ISETP.NE.AND P4, PT, R14, 0x3, PT ;  /* 0x000000030e00780c */ /* 0x000fe20003f85270 */
[----:B0-----:R-:W-:Y:S01]  /*0420*/  FFMA R9, R10, UR7, R9 ;  /* 0x000000070a097c23 */ /* 0x001fe20008000009 */
[----:B------:R-:W-:Y:S01]  /*0430*/  FFMA R8, R7, UR6, R8 ;  /* 0x0000000607087c23 */ /* 0x000fe20008000008 */
[----:B------:R-:W-:-:S04]  /*0440*/  IMAD.MOV.U32 R7, RZ, RZ, R15 ;  /* 0x000000ffff077224 */ /* 0x000fc800078e000f */
[----:B------:R-:W0:Y:S08]  /*0450*/  F2I.FLOOR.NTZ R9, R9 ;  /* 0x0000000900097305 */ /* 0x000e300000207100 */
[----:B------:R-:W2:Y:S01]  /*0460*/  F2I.FLOOR.NTZ R8, R8 ;  /* 0x0000000800087305 */ /* 0x000ea20000207100 */
[----:B0-----:R-:W-:-:S05]  /*0470*/  IADD3 R19, PT, PT, R9, -0x1, RZ ;  /* 0xffffffff09137810 */ /* 0x001fca0007ffe0ff */
[----:B------:R-:W-:Y:S01]  /*0480*/  IMAD.IADD R19, R19, 0x1, R6 ;  /* 0x0000000113137824 */ /* 0x000fe200078e0206 */
[----:B--2---:R-:W-:-:S04]  /*0490*/  SHF.R.S32.HI R9, RZ, 0x1f, R8 ;  /* 0x0000001fff097819 */ /* 0x004fc80000011408 */
[----:B-1----:R-:W-:-:S04]  /*04a0*/  ISETP.GE.AND P3, PT, R19, UR5, PT ;  /* 0x0000000513007c0c */ /* 0x002fc8000bf66270 */
[C---:B------:R-:W-:Y:S01]  /*04b0*/  ISETP.GT.AND P3, PT, R19.reuse, -0x1, !P3 ;  /* 0xffffffff1300780c */ /* 0x040fe20005f64270 */
[----:B------:R-:W-:Y:S01]  /*04c0*/  IMAD R19, R19, UR4, RZ ;  /* 0x0000000413137c24 */ /* 0x000fe2000f8e02ff */
[----:B------:R-:W-:Y:S11]  /*04d0*/  @!P4 BRA `(.L_x_122) ;  /* 0x00000008002cc947 */ /* 0x000ff60003800000 */
[----:B------:R-:W0:Y:S01]  /*04e0*/  S2R R17, SR_CgaCtaId ;  /* 0x0000000000117919 */ /* 0x000e220000008800 */
[----:B------:R-:W-:Y:S01]  /*04f0*/  PLOP3.LUT P5, PT, P0, P3, PT, 0x80, 0x8 ;  /* 0x000000000008781c */ /* 0x000fe200007a7070 */
[----:B------:R-:W-:Y:S01]  /*0500*/  BSSY.RECONVERGENT B3, `(.L_x_123) ;  /* 0x0000034000037945 */ /* 0x000fe20003800200 */
[----:B------:R-:W-:Y:S02]  /*0510*/  MOV R7, 0x400 ;  /* 0x0000040000077802 */ /* 0x000fe40000000f00 */
[----:B------:R-:W-:Y:S02]  /*0520*/  ISETP.NE.AND P4, PT, R14, RZ, PT ;  /* 0x000000ff0e00720c */ /* 0x000fe40003f85270 */
[C---:B------:R-:W-:Y:S01]  /*0530*/  IADD3 R10, PT, PT, R7.reuse, 0x510, RZ ;  /* 0x00000510070a7810 */ /* 0x040fe20007ffe0ff */
[C---:B------:R-:W-:Y:S02]  /*0540*/  VIADD R12, R7.reuse, 0xa20 ;  /* 0x00000a20070c7836 */ /* 0x040fe40000000000 */
[----:B------:R-:W-:-:S04]  /*0550*/  VIADD R16, R7, 0xf30 ;  /* 0x00000f3007107836 */ /* 0x000fc80000000000 */
[----:B------:R-:W1:Y:S01]  /*0560*/  @!P5 LDC R21, c[0x0][0x3c8] ;  /* 0x0000f200ff15db82 */ /* 0x000e620000000800 */
[C---:B0-----:R-:W-:Y:S02]  /*0570*/  LEA R7, R17.reuse, R7, 0x18 ;  /* 0x0000000711077211 */ /* 0x041fe400078ec0ff */
[C---:B------:R-:W-:Y:S02]  /*0580*/  LEA R11, R17.reuse, R10, 0x18 ;  /* 0x0000000a110b7211 */ /* 0x040fe400078ec0ff */
[C---:B------:R-:W-:Y:S01]  /*0590*/  LEA R13, R17.reuse, R12, 0x18 ;  /* 0x0000000c110d7211 */ /* 0x040fe200078ec0ff */
[C---:B------:R-:W-:Y:S01]  /*05a0*/  IMAD R10, R6.reuse, 0x48, R7 ;  /* 0x00000048060a7824 */ /* 0x040fe200078e0207 */
[----:B------:R-:W-:Y:S01]  /*05b0*/  LEA R17, R17, R16, 0x18 ;  /* 0x0000001011117211 */ /* 0x000fe200078ec0ff */
[C---:B------:R-:W-:Y:S02]  /*05c0*/  IMAD R11, R6.reuse, 0x48, R11 ;  /* 0x00000048060b7824 */ /* 0x040fe400078e020b */
[C---:B------:R-:W-:Y:S01]  /*05d0*/  IMAD R12, R6.reuse, 0x48, R13 ;  /* 0x00000048060c7824 */ /* 0x040fe200078e020d */
[----:B------:R-:W-:Y:S01]  /*05e0*/  @!P5 LEA R16, R15, R10, 0x2 ;  /* 0x0000000a0f10d211 */ /* 0x000fe200078e10ff */
[----:B------:R-:W-:-:S02]  /*05f0*/  IMAD R13, R6, 0x48, R17 ;  /* 0x00000048060d7824 */ /* 0x000fc400078e0211 */
[C---:B------:R-:W-:Y:S02]  /*0600*/  @!P5 IMAD R17, R15.reuse, 0x4, R11 ;  /* 0x000000040f11d824 */ /* 0x040fe400078e020b */
[C---:B------:R-:W-:Y:S01]  /*0610*/  @!P5 IMAD R18, R15.reuse, 0x4, R12 ;  /* 0x000000040f12d824 */ /* 0x040fe200078e020c */
[----:B------:R-:W-:Y:S01]  /*0620*/  @!P5 LEA R20, R15, R13, 0x2 ;  /* 0x0000000d0f14d211 */ /* 0x000fe200078e10ff */
[----:B-1----:R0:W-:Y:S01]  /*0630*/  @!P5 STS [R16], R21 ;  /* 0x000000151000d388 */ /* 0x0021e20000000800 */
[----:B------:R-:W-:-:S03]  /*0640*/  IMAD.IADD R7, R0, 0x1, R15 ;  /* 0x0000000100077824 */ /* 0x000fc600078e020f */
[----:B------:R0:W-:Y:S04]  /*0650*/  @!P5 STS [R17], RZ ;  /* 0x000000ff1100d388 */ /* 0x0001e80000000800 */
[----:B------:R0:W-:Y:S04]  /*0660*/  @!P5 STS [R18], RZ ;  /* 0x000000ff1200d388 */ /* 0x0001e80000000800 */
[----:B------:R0:W-:Y:S01]  /*0670*/  @!P5 STS [R20], RZ ;  /* 0x000000ff1400d388 */ /* 0x0001e20000000800 */
[----:B------:R-:W-:Y:S05]  /*0680*/  @!P5 BRA `(.L_x_124) ;  /* 0x00000000006cd947 */ /* 0x000fea0003800000 */
[----:B------:R-:W1:Y:S01]  /*0690*/  LDCU.128 UR4, c[0x0][0x380] ;  /* 0x00007000ff0477ac */ /* 0x000e620008000c00 */
[----:B0-----:R-:W-:Y:S02]  /*06a0*/  IADD3 R18, P5, P6, R19, R15, R8 ;  /* 0x0000000f13127210 */ /* 0x001fe40007ebe008 */
[----:B------:R-:W-:Y:S01]  /*06b0*/  SHF.R.S32.HI R16, RZ, 0x1f, R19 ;  /* 0x0000001fff107819 */ /* 0x000fe20000011413 */
[----:B------:R-:W0:Y:S02]  /*06c0*/  LDCU.128 UR12, c[0x0][0x390] ;  /* 0x00007200ff0c77ac */ /* 0x000e240008000c00 */
[----:B------:R-:W-:Y:S01]  /*06d0*/  IMAD.SHL.U32 R24, R18, 0x4, RZ ;  /* 0x0000000412187824 */ /* 0x000fe200078e00ff */
[----:B------:R-:W-:-:S04]  /*06e0*/  IADD3.X R17, PT, PT, R16, RZ, R9, P5, P6 ;  /* 0x000000ff10117210 */ /* 0x000fc80002fec409 */
[----:B------:R-:W-:Y:S02]  /*06f0*/  SHF.L.U64.HI R18, R18, 0x2, R17 ;  /* 0x0000000212127819 */ /* 0x000fe40000010211 */
[C---:B-1----:R-:W-:Y:S02]  /*0700*/  IADD3 R16, P6, PT, R24.reuse, UR4, RZ ;  /* 0x0000000418107c10 */ /* 0x042fe4000ffde0ff */
[----:B------:R-:W-:Y:S02]  /*0710*/  IADD3 R20, P5, PT, R24, UR6, RZ ;  /* 0x0000000618147c10 */ /* 0x000fe4000ffbe0ff */
[----:B------:R-:W-:Y:S02]  /*0720*/  IADD3.X R17, PT, PT, R18, UR5, RZ, P6, !PT ;  /* 0x0000000512117c10 */ /* 0x000fe4000b7fe4ff */
[----:B0-----:R-:W-:Y:S02]  /*0730*/  IADD3 R22, P6, PT, R24, UR12, RZ ;  /* 0x0000000c18167c10 */ /* 0x001fe4000ffde0ff */
[----:B------:R-:W-:Y:S01]  /*0740*/  IADD3.X R21, PT, PT, R18, UR7, RZ, P5, !PT ;  /* 0x0000000712157c10 */ /* 0x000fe2000affe4ff */
[----:B------:R-:W2:Y:S01]  /*0750*/  LDG.E.CONSTANT R16, desc[UR10][R16.64+-0x4] ;  /* 0xfffffc0a10107981 */ /* 0x000ea2000c1e9900 */
[----:B------:R-:W-:-:S02]  /*0760*/  IADD3 R24, P5, PT, R24, UR14, RZ ;  /* 0x0000000e18187c10 */ /* 0x000fc4000ffbe0ff */
[C---:B------:R-:W-:Y:S01]  /*0770*/  IADD3.X R23, PT, PT, R18.reuse, UR13, RZ, P6, !PT ;  /* 0x0000000d12177c10 */ /* 0x040fe2000b7fe4ff */
[----:B------:R-:W3:Y:S01]  /*0780*/  LDG.E.CONSTANT R20, desc[UR10][R20.64+-0x4] ;  /* 0xfffffc0a14147981 */ /* 0x000ee2000c1e9900 */
[----:B------:R-:W-:-:S03]  /*0790*/  IADD3.X R25, PT, PT, R18, UR15, RZ, P5, !PT ;  /* 0x0000000f12197c10 */ /* 0x000fc6000affe4ff */
[----:B------:R-:W4:Y:S04]  /*07a0*/  LDG.E.CONSTANT R22, desc[UR10][R22.64+-0x4] ;  /* 0xfffffc0a16167981 */ /* 0x000f28000c1e9900 */
[----:B------:R-:W5:Y:S01]  /*07b0*/  LDG.E.CONSTANT R24, desc[UR10][R24.64+-0x4] ;  /* 0xfffffc0a18187981 */ /* 0x000f62000c1e9900 */
[C---:B------:R-:W-:Y:S01]  /*07c0*/  LEA R27, R15.reuse, R10, 0x2 ;  /* 0x0000000a0f1b7211 */ /* 0x040fe200078e10ff */
[C---:B------:R-:W-:Y:S02]  /*07d0*/  IMAD R29, R15.reuse, 0x4, R11 ;  /* 0x000000040f1d7824 */ /* 0x040fe400078e020b */
[C---:B------:R-:W-:Y:S01]  /*07e0*/  IMAD R31, R15.reuse, 0x4, R12 ;  /* 0x000000040f1f7824 */ /* 0x040fe200078e020c */
[----:B------:R-:W-:Y:S01]  /*07f0*/  LEA R15, R15, R13, 0x2 ;  /* 0x0000000d0f0f7211 */ /* 0x000fe200078e10ff */
[----:B--2---:R1:W-:Y:S04]  /*0800*/  STS [R27], R16 ;  /* 0x000000101b007388 */ /* 0x0043e80000000800 */
[----:B---3--:R1:W-:Y:S04]  /*0810*/  STS [R29], R20 ;  /* 0x000000141d007388 */ /* 0x0083e80000000800 */
[----:B----4-:R1:W-:Y:S04]  /*0820*/  STS [R31], R22 ;  /* 0x000000161f007388 */ /* 0x0103e80000000800 */
[----:B-----5:R1:W-:Y:S02]  /*0830*/  STS [R15], R24 ;  /* 0x000000180f007388 */ /* 0x0203e40000000800 */
.L_x_124:
[----:B------:R-:W-:Y:S05]  /*0840*/  BSYNC.RECONVERGENT B3 ;  /* 0x0000000000037941 */ /* 0x000fea0003800200 */
.L_x_123:
[----:B------:R-:W-:Y:S05]  /*0850*/  @!P4 BRA `(.L_x_122) ;  /* 0x00000004004cc947 */ /* 0x000fea0003800000 */
[----:B------:R-:W-:Y:S01]  /*0860*/  PLOP3.LUT P5, PT, P1, P3, PT, 0x80, 0x8 ;  /* 0x000000000008781c */ /* 0x000fe20000fa7070 */
[----:B------:R-:W-:Y:S01]  /*0870*/  BSSY.RECONVERGENT B3, `(.L_x_125) ;  /* 0x0000028000037945 */ /* 0x000fe20003800200 */
[----:B------:R-:W-:Y:S01]  /*0880*/  ISETP.NE.AND P4, PT, R14, 0x1, PT ;  /* 0x000000010e00780c */ /* 0x000fe20003f85270 */
[----:B-1----:R-:W-:-:S10]  /*0890*/  IMAD.IADD R15, R7, 0x1, R0 ;  /* 0x00000001070f7824 */ /* 0x002fd400078e0200 */
[----:B0-----:R-:W0:Y:S01]  /*08a0*/  @!P5 LDC R21, c[0x0][0x3c8] ;  /* 0x0000f200ff15db82 */ /* 0x001e220000000800 */
[C---:B------:R-:W-:Y:S01]  /*08b0*/  @!P5 IMAD R16, R7.reuse, 0x4, R10 ;  /* 0x000000040710d824 */ /* 0x040fe200078e020a */
[C---:B------:R-:W-:Y:S01]  /*08c0*/  @!P5 LEA R18, R7.reuse, R12, 0x2 ;  /* 0x0000000c0712d211 */ /* 0x040fe200078e10ff */
[C---:B------:R-:W-:Y:S02]  /*08d0*/  @!P5 IMAD R17, R7.reuse, 0x4, R11 ;  /* 0x000000040711d824 */ /* 0x040fe400078e020b */
[----:B------:R-:W-:Y:S01]  /*08e0*/  @!P5 IMAD R20, R7, 0x4, R13 ;  /* 0x000000040714d824 */ /* 0x000fe200078e020d */
[----:B0-----:R0:W-:Y:S04]  /*08f0*/  @!P5 STS [R16], R21 ;  /* 0x000000151000d388 */ /* 0x0011e80000000800 */
[----:B------:R0:W-:Y:S04]  /*0900*/  @!P5 STS [R17], RZ ;  /* 0x000000ff1100d388 */ /* 0x0001e80000000800 */
[----:B------:R0:W-:Y:S04]  /*0910*/  @!P5 STS [R18], RZ ;  /* 0x000000ff1200d388 */ /* 0x0001e80000000800 */
[----:B------:R0:W-:Y:S01]  /*0920*/  @!P5 STS [R20], RZ ;  /* 0x000000ff1400d388 */ /* 0x0001e20000000800 */
[----:B------:R-:W-:Y:S05]  /*0930*/  @!P5 BRA `(.L_x_126) ;  /* 0x00000000006cd947 */ /* 0x000fea0003800000 */
[----:B------:R-:W1:Y:S01]  /*0940*/  LDCU.128 UR4, c[0x0][0x380] ;  /* 0x00007000ff0477ac */ /* 0x000e620008000c00 */
[----:B0-----:R-:W-:Y:S02]  /*0950*/  SHF.R.S32.HI R16, RZ, 0x1f, R19 ;  /* 0x0000001fff107819 */ /* 0x001fe40000011413 */
[----:B------:R-:W-:Y:S01]  /*0960*/  IADD3 R14, P5, P6, R19, R7, R8 ;  /* 0x00000007130e7210 */ /* 0x000fe20007ebe008 */
[----:B------:R-:W0:Y:S03]  /*0970*/  LDCU.128 UR12, c[0x0][0x390] ;  /* 0x00007200ff0c77ac */ /* 0x000e260008000c00 */
[----:B------:R-:W-:Y:S02]  /*0980*/  IADD3.X R17, PT, PT, R16, RZ, R9, P5, P6 ;  /* 0x000000ff10117210 */ /* 0x000fe40002fec409 */
[C---:B------:R-:W-:Y:S02]  /*0990*/  SHF.L.U32 R24, R14.reuse, 0x2, RZ ;  /* 0x000000020e187819 */ /* 0x040fe400000006ff */
[----:B------:R-:W-:-:S02]  /*09a0*/  SHF.L.U64.HI R14, R14, 0x2, R17 ;  /* 0x000000020e0e7819 */ /* 0x000fc40000010211 */
        /* <DEDUP_REMOVED lines=12> */
[C---:B------:R-:W-:Y:S01]  /*0a70*/  IMAD R27, R7.reuse, 0x4, R10 ;  /* 0x00000004071b7824 */ /* 0x040fe200078e020a */
[C---:B------:R-:W-:Y:S01]  /*0a80*/  LEA R31, R7.reuse, R12, 0x2 ;  /* 0x0000000c071f7211 */ /* 0x040fe200078e10ff */
[C---:B------:R-:W-:Y:S02]  /*0a90*/  IMAD R29, R7.reuse, 0x4, R11 ;  /* 0x00000004071d7824 */ /* 0x040fe400078e020b */
[----:B------:R-:W-:Y:S01]  /*0aa0*/  IMAD R7, R7, 0x4, R13 ;  /* 0x0000000407077824 */ /* 0x000fe200078e020d */
[----:B--2---:R1:W-:Y:S04]  /*0ab0*/  STS [R27], R16 ;  /* 0x000000101b007388 */ /* 0x0043e80000000800 */
[----:B---3--:R1:W-:Y:S04]  /*0ac0*/  STS [R29], R20 ;  /* 0x000000141d007388 */ /* 0x0083e80000000800 */
[----:B----4-:R1:W-:Y:S04]  /*0ad0*/  STS [R31], R22 ;  /* 0x000000161f007388 */ /* 0x0103e80000000800 */
[----:B-----5:R1:W-:Y:S02]  /*0ae0*/  STS [R7], R24 ;  /* 0x0000001807007388 */ /* 0x0203e40000000800 */
.L_x_126:
[----:B------:R-:W-:Y:S05]  /*0af0*/  BSYNC.RECONVERGENT B3 ;  /* 0x0000000000037941 */ /* 0x000fea0003800200 */
.L_x_125:
[----:B-1----:R-:W-:Y:S01]  /*0b00*/  IMAD.MOV.U32 R7, RZ, RZ, R15 ;  /* 0x000000ffff077224 */ /* 0x002fe200078e000f */
[----:B------:R-:W-:Y:S06]  /*0b10*/  @!P4 BRA `(.L_x_122) ;  /* 0x00000000009cc947 */ /* 0x000fec0003800000 */
[----:B------:R-:W-:Y:S01]  /*0b20*/  PLOP3.LUT P4, PT, P2, P3, PT, 0x80, 0x8 ;  /* 0x000000000008781c */ /* 0x000fe20001787070 */
[----:B------:R-:W-:-:S12]  /*0b30*/  IMAD.IADD R7, R15, 0x1, R0 ;  /* 0x000000010f077824 */ /* 0x000fd800078e0200 */
[----:B0-----:R-:W0:Y:S01]  /*0b40*/  @!P4 LDC R21, c[0x0][0x3c8] ;  /* 0x0000f200ff15cb82 */ /* 0x001e220000000800 */
[C---:B------:R-:W-:Y:S01]  /*0b50*/  @!P4 LEA R14, R15.reuse, R10, 0x2 ;  /* 0x0000000a0f0ec211 */ /* 0x040fe200078e10ff */
[C---:B------:R-:W-:Y:S01]  /*0b60*/  @!P4 IMAD R16, R15.reuse, 0x4, R11 ;  /* 0x000000040f10c824 */ /* 0x040fe200078e020b */
[C---:B------:R-:W-:Y:S01]  /*0b70*/  @!P4 LEA R18, R15.reuse, R13, 0x2 ;  /* 0x0000000d0f12c211 */ /* 0x040fe200078e10ff */
[----:B------:R-:W-:Y:S02]  /*0b80*/  @!P4 IMAD R17, R15, 0x4, R12 ;  /* 0x000000040f11c824 */ /* 0x000fe400078e020c */
[----:B0-----:R2:W-:Y:S04]  /*0b90*/  @!P4 STS [R14], R21 ;  /* 0x000000150e00c388 */ /* 0x0015e80000000800 */
[----:B------:R2:W-:Y:S04]  /*0ba0*/  @!P4 STS [R16], RZ ;  /* 0x000000ff1000c388 */ /* 0x0005e80000000800 */
[----:B------:R2:W-:Y:S04]  /*0bb0*/  @!P4 STS [R17], RZ ;  /* 0x000000ff1100c388 */ /* 0x0005e80000000800 */
[----:B------:R2:W-:Y:S01]  /*0bc0*/  @!P4 STS [R18], RZ ;  /* 0x000000ff1200c388 */ /* 0x0005e20000000800 */
[----:B------:R-:W-:Y:S05]  /*0bd0*/  @!P4 BRA `(.L_x_122) ;  /* 0x00000000006cc947 */ /* 0x000fea0003800000 */
[----:B------:R-:W0:Y:S01]  /*0be0*/  LDCU.128 UR4, c[0x0][0x380] ;  /* 0x00007000ff0477ac */ /* 0x000e220008000c00 */
[----:B--2---:R-:W-:Y:S02]  /*0bf0*/  IADD3 R14, P4, P5, R19, R15, R8 ;  /* 0x0000000f130e7210 */ /* 0x004fe40007d9e008 */
[----:B------:R-:W-:Y:S01]  /*0c00*/  SHF.R.S32.HI R16, RZ, 0x1f, R19 ;  /* 0x0000001fff107819 */ /* 0x000fe20000011413 */
[----:B------:R-:W1:Y:S02]  /*0c10*/  LDCU.128 UR12, c[0x0][0x390] ;  /* 0x00007200ff0c77ac */ /* 0x000e640008000c00 */
[----:B------:R-:W-:Y:S01]  /*0c20*/  IMAD.SHL.U32 R24, R14, 0x4, RZ ;  /* 0x000000040e187824 */ /* 0x000fe200078e00ff */
[----:B------:R-:W-:-:S04]  /*0c30*/  IADD3.X R17, PT, PT, R16, RZ, R9, P4, P5 ;  /* 0x000000ff10117210 */ /* 0x000fc800027ea409 */
[----:B------:R-:W-:Y:S02]  /*0c40*/  SHF.L.U64.HI R14, R14, 0x2, R17 ;  /* 0x000000020e0e7819 */ /* 0x000fe40000010211 */
[C---:B0-----:R-:W-:Y:S02]  /*0c50*/  IADD3 R16, P6, PT, R24.reuse, UR4, RZ ;  /* 0x0000000418107c10 */ /* 0x041fe4000ffde0ff */
[C---:B------:R-:W-:Y:S02]  /*0c60*/  IADD3 R20, P5, PT, R24.reuse, UR6, RZ ;  /* 0x0000000618147c10 */ /* 0x040fe4000ffbe0ff */
[----:B-1----:R-:W-:Y:S02]  /*0c70*/  IADD3 R22, P4, PT, R24, UR12, RZ ;  /* 0x0000000c18167c10 */ /* 0x002fe4000ff9e0ff */
[----:B------:R-:W-:Y:S02]  /*0c80*/  IADD3.X R17, PT, PT, R14, UR5, RZ, P6, !PT ;  /* 0x000000050e117c10 */ /* 0x000fe4000b7fe4ff */
[----:B------:R-:W-:-:S02]  /*0c90*/  IADD3 R24, P6, PT, R24, UR14, RZ ;  /* 0x0000000e18187c10 */ /* 0x000fc4000ffde0ff */
[C---:B------:R-:W-:Y:S01]  /*0ca0*/  IADD3.X R21, PT, PT, R14.reuse, UR7, RZ, P5, !PT ;  /* 0x000000070e157c10 */ /* 0x040fe2000affe4ff */
[----:B------:R-:W2:Y:S01]  /*0cb0*/  LDG.E.CONSTANT R16, desc[UR10][R16.64+-0x4] ;  /* 0xfffffc0a10107981 */ /* 0x000ea2000c1e9900 */
[C---:B------:R-:W-:Y:S02]  /*0cc0*/  IADD3.X R23, PT, PT, R14.reuse, UR13, RZ, P4, !PT ;  /* 0x0000000d0e177c10 */ /* 0x040fe4000a7fe4ff */
[----:B------:R-:W-:Y:S01]  /*0cd0*/  IADD3.X R25, PT, PT, R14, UR15, RZ, P6, !PT ;  /* 0x0000000f0e197c10 */ /* 0x000fe2000b7fe4ff */
[----:B------:R-:W3:Y:S04]  /*0ce0*/  LDG.E.CONSTANT R20, desc[UR10][R20.64+-0x4] ;  /* 0xfffffc0a14147981 */ /* 0x000ee8000c1e9900 */
[----:B------:R-:W4:Y:S04]  /*0cf0*/  LDG.E.CONSTANT R22, desc[UR10][R22.64+-0x4] ;  /* 0xfffffc0a16167981 */ /* 0x000f28000c1e9900 */
[----:B------:R-:W5:Y:S01]  /*0d00*/  LDG.E.CONSTANT R24, desc[UR10][R24.64+-0x4] ;  /* 0xfffffc0a18187981 */ /* 0x000f62000c1e9900 */
[C---:B------:R-:W-:Y:S01]  /*0d10*/  LEA R27, R15.reuse, R10, 0x2 ;  /* 0x0000000a0f1b7211 */ /* 0x040fe200078e10ff */
[C---:B------:R-:W-:Y:S01]  /*0d20*/  IMAD R11, R15.reuse, 0x4, R11 ;  /* 0x000000040f0b7824 */ /* 0x040fe200078e020b */
[C---:B------:R-:W-:Y:S01]  /*0d30*/  LEA R13, R15.reuse, R13, 0x2 ;  /* 0x0000000d0f0d7211 */ /* 0x040fe200078e10ff */
[----:B------:R-:W-:-:S02]  /*0d40*/  IMAD R29, R15, 0x4, R12 ;  /* 0x000000040f1d7824 */ /* 0x000fc400078e020c */
[----:B--2---:R0:W-:Y:S04]  /*0d50*/  STS [R27], R16 ;  /* 0x000000101b007388 */ /* 0x0041e80000000800 */
[----:B---3--:R0:W-:Y:S04]  /*0d60*/  STS [R11], R20 ;  /* 0x000000140b007388 */ /* 0x0081e80000000800 */
[----:B----4-:R0:W-:Y:S04]  /*0d70*/  STS [R29], R22 ;  /* 0x000000161d007388 */ /* 0x0101e80000000800 */
[----:B-----5:R0:W-:Y:S02]  /*0d80*/  STS [R13], R24 ;  /* 0x000000180d007388 */ /* 0x0201e40000000800 */
.L_x_122:
[----:B------:R-:W-:Y:S05]  /*0d90*/  BSYNC.RECONVERGENT B0 ;  /* 0x0000000000007941 */ /* 0x000fea0003800200 */
.L_x_121:
[----:B------:R-:W-:-:S13]  /*0da0*/  ISETP.GE.U32.AND P4, PT, R5, 0x3, PT ;  /* 0x000000030500780c */ /* 0x000fda0003f86070 */
[----:B------:R-:W-:Y:S05]  /*0db0*/  @!P4 BRA `(.L_x_120) ;  /* 0x0000000c009cc947 */ /* 0x000fea0003800000 */
[----:B------:R-:W3:Y:S01]  /*0dc0*/  LDCU.64 UR4, c[0x0][0x380] ;  /* 0x00007000ff0477ac */ /* 0x000ee20008000a00 */
[----:B------:R-:W4:Y:S01]  /*0dd0*/  S2UR UR6, SR_CgaCtaId ;  /* 0x00000000000679c3 */ /* 0x000f220000008800 */
[C---:B0-----:R-:W-:Y:S01]  /*0de0*/  SHF.L.U64.HI R11, R8.reuse, 0x2, R9 ;  /* 0x00000002080b7819 */ /* 0x041fe20000010209 */
[----:B------:R-:W-:Y:S01]  /*0df0*/  IMAD.SHL.U32 R10, R8, 0x4, RZ ;  /* 0x00000004080a7824 */ /* 0x000fe200078e00ff */
[C---:B-1----:R-:W-:Y:S01]  /*0e00*/  IADD3 R31, PT, PT, R0.reuse, R7, RZ ;  /* 0x00000007001f7210 */ /* 0x042fe20007ffe0ff */
[C-C-:B------:R-:W-:Y:S02]  /*0e10*/  IMAD R23, R0.reuse, 0x3, R7.reuse ;  /* 0x0000000300177824 */ /* 0x140fe400078e0207 */
[--C-:B------:R-:W-:Y:S02]  /*0e20*/  IMAD R9, R0, 0x2, R7.reuse ;  /* 0x0000000200097824 */ /* 0x100fe400078e0207 */
[----:B--2---:R-:W0:Y:S01]  /*0e30*/  LDC.64 R20, c[0x0][0x390] ;  /* 0x0000e400ff147b82 */ /* 0x004e220000000a00 */
[----:B------:R-:W-:-:S02]  /*0e40*/  IMAD.IADD R8, R8, 0x1, R7 ;  /* 0x0000000108087824 */ /* 0x000fc400078e0207 */
[----:B------:R-:W-:-:S03]  /*0e50*/  IMAD.WIDE R18, R19, 0x4, R10 ;  /* 0x0000000413127825 */ /* 0x000fc600078e020a */
[----:B------:R-:W-:Y:S01]  /*0e60*/  LEA R12, R0, R8, 0x1 ;  /* 0x00000008000c7211 */ /* 0x000fe200078e08ff */
[----:B------:R-:W-:Y:S01]  /*0e70*/  VIADD R10, R7, 0xffffffff ;  /* 0xffffffff070a7836 */ /* 0x000fe20000000000 */
[----:B------:R-:W1:Y:S01]  /*0e80*/  LDC.64 R26, c[0x0][0x398] ;  /* 0x0000e600ff1a7b82 */ /* 0x000e620000000a00 */
[----:B---3--:R-:W-:Y:S01]  /*0e90*/  UIADD3 UR4, UP0, UPT, UR4, -0x4, URZ ;  /* 0xfffffffc04047890 */ /* 0x008fe2000ff1e0ff */
[----:B------:R-:W-:Y:S02]  /*0ea0*/  IMAD.IADD R11, R8, 0x1, R0 ;  /* 0x00000001080b7824 */ /* 0x000fe400078e0200 */
[----:B------:R-:W-:Y:S01]  /*0eb0*/  IMAD R13, R0, 0x3, R8 ;  /* 0x00000003000d7824 */ /* 0x000fe200078e0208 */
[----:B------:R-:W-:Y:S02]  /*0ec0*/  UIADD3.X UR5, UPT, UPT, UR5, -0x1, URZ, UP0, !UPT ;  /* 0xffffffff05057890 */ /* 0x000fe400087fe4ff */
[----:B------:R-:W-:Y:S01]  /*0ed0*/  MOV R24, UR4 ;  /* 0x0000000400187c02 */ /* 0x000fe20008000f00 */
[----:B------:R-:W2:Y:S01]  /*0ee0*/  LDC.64 R28, c[0x0][0x388] ;  /* 0x0000e200ff1c7b82 */ /* 0x000ea20000000a00 */
[----:B------:R-:W-:-:S02]  /*0ef0*/  UMOV UR4, 0x400 ;  /* 0x0000040000047882 */ /* 0x000fc40000000000 */
[----:B------:R-:W-:Y:S01]  /*0f00*/  IMAD.U32 R25, RZ, RZ, UR5 ;  /* 0x00000005ff197e24 */ /* 0x000fe2000f8e00ff */
[----:B------:R-:W-:Y:S02]  /*0f10*/  UIADD3 UR5, UPT, UPT, UR4, 0xf30, URZ ;  /* 0x00000f3004057890 */ /* 0x000fe4000fffe0ff */
[----:B------:R-:W-:Y:S01]  /*0f20*/  UIADD3 UR7, UPT, UPT, UR4, 0xa20, URZ ;  /* 0x00000a2004077890 */ /* 0x000fe2000fffe0ff */
[----:B------:R-:W-:Y:S01]  /*0f30*/  IMAD.WIDE.U32 R22, R23, 0x4, R24 ;  /* 0x0000000417167825 */ /* 0x000fe200078e0018 */
[----:B------:R-:W-:Y:S02]  /*0f40*/  UIADD3 UR8, UPT, UPT, UR4, 0x510, URZ ;  /* 0x0000051004087890 */ /* 0x000fe4000fffe0ff */
[----:B----4-:R-:W-:Y:S01]  /*0f50*/  ULEA UR4, UR6, UR4, 0x18 ;  /* 0x0000000406047291 */ /* 0x010fe2000f8ec0ff */
[C---:B0-----:R-:W-:Y:S01]  /*0f60*/  IMAD.WIDE.U32 R20, R9.reuse, 0x4, R20 ;  /* 0x0000000409147825 */ /* 0x041fe200078e0014 */
[----:B------:R-:W-:Y:S02]  /*0f70*/  ULEA UR5, UR6, UR5, 0x18 ;  /* 0x0000000506057291 */ /* 0x000fe4000f8ec0ff */
[----:B------:R-:W-:Y:S01]  /*0f80*/  ULEA UR7, UR6, UR7, 0x18 ;  /* 0x0000000706077291 */ /* 0x000fe2000f8ec0ff */
[----:B------:R-:W-:Y:S01]  /*0f90*/  IMAD.WIDE.U32 R24, R9, 0x4, R24 ;  /* 0x0000000409187825 */ /* 0x000fe200078e0018 */
[----:B------:R-:W-:Y:S01]  /*0fa0*/  ULEA UR8, UR6, UR8, 0x18 ;  /* 0x0000000806087291 */ /* 0x000fe2000f8ec0ff */
[----:B------:R-:W-:-:S02]  /*0fb0*/  LEA R15, R7, UR4, 0x2 ;  /* 0x00000004070f7c11 */ /* 0x000fc4000f8e10ff */
[----:B------:R-:W-:Y:S01]  /*0fc0*/  LEA R37, R7, UR5, 0x2 ;  /* 0x0000000507257c11 */ /* 0x000fe2000f8e10ff */
[----:B-1----:R-:W-:Y:S01]  /*0fd0*/  IMAD.WIDE.U32 R26, R9, 0x4, R26 ;  /* 0x00000004091a7825 */ /* 0x002fe200078e001a */
[C---:B------:R-:W-:Y:S02]  /*0fe0*/  LEA R39, R7.reuse, UR7, 0x2 ;  /* 0x0000000707277c11 */ /* 0x040fe4000f8e10ff */
[----:B------:R-:W-:Y:S01]  /*0ff0*/  LEA R38, R7, UR8, 0x2 ;  /* 0x0000000807267c11 */ /* 0x000fe2000f8e10ff */
[----:B------:R-:W-:Y:S01]  /*1000*/  IMAD R9, R6, 0x48, RZ ;  /* 0x0000004806097824 */ /* 0x000fe200078e02ff */
[C---:B------:R-:W-:Y:S01]  /*1010*/  LEA R14, R31.reuse, UR4, 0x2 ;  /* 0x000000041f0e7c11 */ /* 0x040fe2000f8e10ff */
[C---:B--2---:R-:W-:Y:S01]  /*1020*/  IMAD.WIDE.U32 R28, R31.reuse, 0x4, R28 ;  /* 0x000000041f1c7825 */ /* 0x044fe200078e001c */
[C---:B------:R-:W-:Y:S02]  /*1030*/  LEA R16, R31.reuse, UR5, 0x2 ;  /* 0x000000051f107c11 */ /* 0x040fe4000f8e10ff */
[C---:B------:R-:W-:Y:S01]  /*1040*/  LEA R17, R31.reuse, UR7, 0x2 ;  /* 0x000000071f117c11 */ /* 0x040fe2000f8e10ff */
[C-C-:B------:R-:W-:Y:S01]  /*1050*/  IMAD R40, R0.reuse, 0x8, R15.reuse ;  /* 0x0000000800287824 */ /* 0x140fe200078e020f */
[----:B------:R-:W-:Y:S01]  /*1060*/  LEA R36, R31, UR8, 0x2 ;  /* 0x000000081f247c11 */ /* 0x000fe2000f8e10ff */
[C---:B------:R-:W-:Y:S01]  /*1070*/  IMAD R41, R0.reuse, 0xc, R15 ;  /* 0x0000000c00297824 */ /* 0x040fe200078e020f */
[C---:B------:R-:W-:Y:S01]  /*1080*/  LEA R43, R0.reuse, R39, 0x3 ;  /* 0x00000027002b7211 */ /* 0x040fe200078e18ff */
[----:B------:R-:W-:-:S02]  /*1090*/  IMAD R42, R0, 0x8, R38 ;  /* 0x00000008002a7824 */ /* 0x000fc400078e0226 */
[C---:B------:R-:W-:Y:S02]  /*10a0*/  IMAD R44, R0.reuse, 0x8, R37 ;  /* 0x00000008002c7824 */ /* 0x040fe400078e0225 */
[C---:B------:R-:W-:Y:S02]  /*10b0*/  IMAD R45, R0.reuse, 0xc, R38 ;  /* 0x0000000c002d7824 */ /* 0x040fe400078e0226 */
[C---:B------:R-:W-:Y:S02]  /*10c0*/  IMAD R46, R0.reuse, 0xc, R39 ;  /* 0x0000000c002e7824 */ /* 0x040fe400078e0227 */
[----:B------:R-:W-:-:S07]  /*10d0*/  IMAD R47, R0, 0xc, R37 ;  /* 0x0000000c002f7824 */ /* 0x000fce00078e0225 */
.L_x_136:
[----:B------:R-:W0:Y:S01]  /*10e0*/  LDC R49, c[0x0][0x3a8] ;  /* 0x0000ea00ff317b82 */ /* 0x000e220000000800 */
[----:B------:R-:W-:Y:S01]  /*10f0*/  VIADD R30, R8, 0xffffffff ;  /* 0xffffffff081e7836 */ /* 0x000fe20000000000 */
[----:B------:R-:W-:Y:S04]  /*1100*/  BSSY.RECONVERGENT B0, `(.L_x_127) ;  /* 0x000002b000007945 */ /* 0x000fe80003800200 */
[----:B0-----:R-:W-:-:S04]  /*1110*/  ISETP.GE.AND P4, PT, R30, R49, PT ;  /* 0x000000311e00720c */ /* 0x001fc80003f86270 */
[----:B------:R-:W-:-:S04]  /*1120*/  ISETP.GT.AND P4, PT, R30, -0x1, !P4 ;  /* 0xffffffff1e00780c */ /* 0x000fc80006784270 */
[----:B------:R-:W-:-:S13]  /*1130*/  PLOP3.LUT P4, PT, P4, P3, PT, 0x80, 0x8 ;  /* 0x000000000008781c */ /* 0x000fda0002787070 */
[----:B------:R-:W-:Y:S05]  /*1140*/  @!P4 BRA `(.L_x_128) ;  /* 0x000000000074c947 */ /* 0x000fea0003800000 */
[----:B------:R-:W0:Y:S08]  /*1150*/  LDC.64 R32, c[0x0][0x380] ;  /* 0x0000e000ff207b82 */ /* 0x000e300000000a00 */
[----:B------:R-:W1:Y:S01]  /*1160*/  LDC.64 R30, c[0x0][0x388] ;  /* 0x0000e200ff1e7b82 */ /* 0x000e620000000a00 */
[----:B0-----:R-:W-:-:S03]  /*1170*/  IMAD.WIDE.U32 R32, R7, 0x4, R32 ;  /* 0x0000000407207825 */ /* 0x001fc600078e0020 */
[----:B------:R-:W-:Y:S01]  /*1180*/  IADD3 R50, P4, PT, R32, R18, RZ ;  /* 0x0000001220327210 */ /* 0x000fe20007f9e0ff */
[----:B-1----:R-:W-:-:S03]  /*1190*/  IMAD.WIDE.U32 R30, R7, 0x4, R30 ;  /* 0x00000004071e7825 */ /* 0x002fc600078e001e */
[----:B------:R-:W-:Y:S02]  /*11a0*/  IADD3.X R51, PT, PT, R33, R19, RZ, P4, !PT ;  /* 0x0000001321337210 */ /* 0x000fe400027fe4ff */
[----:B------:R-:W0:Y:S01]  /*11b0*/  LDC.64 R32, c[0x0][0x390] ;  /* 0x0000e400ff207b82 */ /* 0x000e220000000a00 */
[----:B------:R-:W-:Y:S02]  /*11c0*/  IADD3 R34, P5, PT, R30, R18, RZ ;  /* 0x000000121e227210 */ /* 0x000fe40007fbe0ff */
[----:B------:R-:W2:Y:S03]  /*11d0*/  LDG.E.CONSTANT R48, desc[UR10][R50.64+-0x4] ;  /* 0xfffffc0a32307981 */ /* 0x000ea6000c1e9900 */
[----:B------:R-:W-:Y:S02]  /*11e0*/  IMAD.X R35, R31, 0x1, R19, P5 ;  /* 0x000000011f237824 */ /* 0x000fe400028e0613 */
[----:B------:R-:W1:Y:S03]  /*11f0*/  LDC.64 R30, c[0x0][0x398] ;  /* 0x0000e600ff1e7b82 */ /* 0x000e660000000a00 */
[----:B------:R3:W4:Y:S01]  /*1200*/  LDG.E.CONSTANT R34, desc[UR10][R34.64+-0x4] ;  /* 0xfffffc0a22227981 */ /* 0x000722000c1e9900 */
[----:B0-----:R-:W-:-:S03]  /*1210*/  IMAD.WIDE.U32 R32, R7, 0x4, R32 ;  /* 0x0000000407207825 */ /* 0x001fc600078e0020 */
[----:B------:R-:W-:Y:S01]  /*1220*/  IADD3 R32, P4, PT, R32, R18, RZ ;  /* 0x0000001220207210 */ /* 0x000fe20007f9e0ff */
[----:B-1----:R-:W-:-:S04]  /*1230*/  IMAD.WIDE.U32 R30, R7, 0x4, R30 ;  /* 0x00000004071e7825 */ /* 0x002fc800078e001e */
[----:B------:R-:W-:Y:S01]  /*1240*/  IMAD.X R33, R33, 0x1, R19, P4 ;  /* 0x0000000121217824 */ /* 0x000fe200020e0613 */
[----:B------:R-:W-:-:S04]  /*1250*/  IADD3 R30, P4, PT, R30, R18, RZ ;  /* 0x000000121e1e7210 */ /* 0x000fc80007f9e0ff */
[----:B------:R-:W-:Y:S01]  /*1260*/  IADD3.X R31, PT, PT, R31, R19, RZ, P4, !PT ;  /* 0x000000131f1f7210 */ /* 0x000fe200027fe4ff */
[----:B------:R-:W5:Y:S04]  /*1270*/  LDG.E.CONSTANT R32, desc[UR10][R32.64+-0x4] ;  /* 0xfffffc0a20207981 */ /* 0x000f68000c1e9900 */
[----:B------:R-:W5:Y:S01]  /*1280*/  LDG.E.CONSTANT R30, desc[UR10][R30.64+-0x4] ;  /* 0xfffffc0a1e1e7981 */ /* 0x000f62000c1e9900 */
[--C-:B------:R-:W-:Y:S01]  /*1290*/  IMAD.IADD R53, R15, 0x1, R9.reuse ;  /* 0x000000010f357824 */ /* 0x100fe200078e0209 */
[----:B---3--:R-:W-:Y:S01]  /*12a0*/  IADD3 R35, PT, PT, R39, R9, RZ ;  /* 0x0000000927237210 */ /* 0x008fe20007ffe0ff */
[--C-:B------:R-:W-:Y:S02]  /*12b0*/  IMAD.IADD R51, R38, 0x1, R9.reuse ;  /* 0x0000000126337824 */ /* 0x100fe400078e0209 */
[----:B------:R-:W-:Y:S01]  /*12c0*/  IMAD.IADD R50, R37, 0x1, R9 ;  /* 0x0000000125327824 */ /* 0x000fe200078e0209 */
[----:B--2---:R0:W-:Y:S04]  /*12d0*/  STS [R53], R48 ;  /* 0x0000003035007388 */ /* 0x0041e80000000800 */
[----:B----4-:R0:W-:Y:S04]  /*12e0*/  STS [R51], R34 ;  /* 0x0000002233007388 */ /* 0x0101e80000000800 */
[----:B-----5:R0:W-:Y:S04]  /*12f0*/  STS [R35], R32 ;  /* 0x0000002023007388 */ /* 0x0201e80000000800 */
[----:B------:R0:W-:Y:S01]  /*1300*/  STS [R50], R30 ;  /* 0x0000001e32007388 */ /* 0x0001e20000000800 */
[----:B------:R-:W-:Y:S05]  /*1310*/  BRA `(.L_x_129) ;  /* 0x0000000000247947 */ /* 0x000fea0003800000 */
.L_x_128:
[----:B------:R-:W0:Y:S01]  /*1320*/  LDC R31, c[0x0][0x3c8] ;  /* 0x0000f200ff1f7b82 */ /* 0x000e220000000800 */
[--C-:B------:R-:W-:Y:S01]  /*1330*/  IMAD.IADD R30, R15, 0x1, R9.reuse ;  /* 0x000000010f1e7824 */ /* 0x100fe200078e0209 */
[----:B------:R-:W-:Y:S01]  /*1340*/  IADD3 R32, PT, PT, R38, R9, RZ ;  /* 0x0000000926207210 */ /* 0x000fe20007ffe0ff */
[--C-:B------:R-:W-:Y:S02]  /*1350*/  IMAD.IADD R33, R39, 0x1, R9.reuse ;  /* 0x0000000127217824 */ /* 0x100fe400078e0209 */
[----:B------:R-:W-:Y:S01]  /*1360*/  IMAD.IADD R34, R37, 0x1, R9 ;  /* 0x0000000125227824 */ /* 0x000fe200078e0209 */
[----:B0-----:R1:W-:Y:S04]  /*1370*/  STS [R30], R31 ;  /* 0x0000001f1e007388 */ /* 0x0013e80000000800 */
[----:B------:R1:W-:Y:S04]  /*1380*/  STS [R32], RZ ;  /* 0x000000ff20007388 */ /* 0x0003e80000000800 */
[----:B------:R1:W-:Y:S04]  /*1390*/  STS [R33], RZ ;  /* 0x000000ff21007388 */ /* 0x0003e80000000800 */
[----:B------:R1:W-:Y:S02]  /*13a0*/  STS [R34], RZ ;  /* 0x000000ff22007388 */ /* 0x0003e40000000800 */
.L_x_129:
[----:B------:R-:W-:Y:S05]  /*13b0*/  BSYNC.RECONVERGENT B0 ;  /* 0x0000000000007941 */ /* 0x000fea0003800200 */
.L_x_127:
[----:B01----:R-:W-:Y:S01]  /*13c0*/  IADD3 R30, PT, PT, R11, -0x1, RZ ;  /* 0xffffffff0b1e7810 */ /* 0x003fe20007ffe0ff */
[----:B------:R-:W-:Y:S03]  /*13d0*/  BSSY.RECONVERGENT B0, `(.L_x_130) ;  /* 0x0000032000007945 */ /* 0x000fe60003800200 */
[----:B------:R-:W-:-:S04]  /*13e0*/  ISETP.GE.AND P4, PT, R30, R49, PT ;  /* 0x000000311e00720c */ /* 0x000fc80003f86270 */
[----:B------:R-:W-:Y:S01]  /*13f0*/  ISETP.GT.AND P4, PT, R30, -0x1, !P4 ;  /* 0xffffffff1e00780c */ /* 0x000fe20006784270 */
[----:B------:R-:W-:-:S03]  /*1400*/  VIADD R30, R12, 0xffffffff ;  /* 0xffffffff0c1e7836 */ /* 0x000fc60000000000 */
[----:B------:R-:W-:Y:S02]  /*1410*/  PLOP3.LUT P4, PT, P4, P3, PT, 0x80, 0x8 ;  /* 0x000000000008781c */ /* 0x000fe40002787070 */
[----:B------:R-:W-:-:S04]  /*1420*/  ISETP.GE.AND P5, PT, R30, R49, PT ;  /* 0x000000311e00720c */ /* 0x000fc80003fa6270 */
[----:B------:R-:W-:Y:S01]  /*1430*/  ISETP.GT.AND P5, PT, R30, -0x1, !P5 ;  /* 0xffffffff1e00780c */ /* 0x000fe20006fa4270 */
[----:B------:R-:W-:-:S03]  /*1440*/  VIADD R30, R13, 0xffffffff ;  /* 0xffffffff0d1e7836 */ /* 0x000fc60000000000 */
[----:B------:R-:W-:Y:S02]  /*1450*/  PLOP3.LUT P5, PT, P5, P3, PT, 0x80, 0x8 ;  /* 0x000000000008781c */ /* 0x000fe40002fa7070 */
[----:B------:R-:W-:Y:S01]  /*1460*/  ISETP.GE.AND P6, PT, R30, R49, PT ;  /* 0x000000311e00720c */ /* 0x000fe20003fc6270 */
[----:B------:R-:W0:Y:S01]  /*1470*/  @!P4 LDC R31, c[0x0][0x3c8] ;  /* 0x0000f200ff1fcb82 */ /* 0x000e220000000800 */
[--C-:B------:R-:W-:Y:S01]  /*1480*/  @!P4 IMAD.IADD R32, R36, 0x1, R9.reuse ;  /* 0x000000012420c824 */ /* 0x100fe200078e0209 */
[-C--:B------:R-:W-:Y:S01]  /*1490*/  @!P4 IADD3 R34, PT, PT, R16, R9.reuse, RZ ;  /* 0x000000091022c210 */ /* 0x080fe20007ffe0ff */
[----:B------:R-:W-:Y:S01]  /*14a0*/  @!P4 IMAD.IADD R33, R17, 0x1, R9 ;  /* 0x000000011121c824 */ /* 0x000fe200078e0209 */
[----:B------:R-:W-:Y:S02]  /*14b0*/  ISETP.GT.AND P6, PT, R30, -0x1, !P6 ;  /* 0xffffffff1e00780c */ /* 0x000fe400077c4270 */
[----:B------:R-:W-:Y:S02]  /*14c0*/  @!P4 IADD3 R30, PT, PT, R14, R9, RZ ;  /* 0x000000090e1ec210 */ /* 0x000fe40007ffe0ff */
[----:B------:R-:W-:-:S02]  /*14d0*/  PLOP3.LUT P6, PT, P6, P3, PT, 0x80, 0x8 ;  /* 0x000000000008781c */ /* 0x000fc400037c7070 */
[----:B------:R-:W1:Y:S01]  /*14e0*/  @!P5 LDC R48, c[0x0][0x3c8] ;  /* 0x0000f200ff30db82 */ /* 0x000e620000000800 */
[----:B0-----:R0:W-:Y:S04]  /*14f0*/  @!P4 STS [R30], R31 ;  /* 0x0000001f1e00c388 */ /* 0x0011e80000000800 */
[----:B------:R0:W-:Y:S04]  /*1500*/  @!P4 STS [R32], RZ ;  /* 0x000000ff2000c388 */ /* 0x0001e80000000800 */
[----:B------:R0:W-:Y:S04]  /*1510*/  @!P4 STS [R33], RZ ;  /* 0x000000ff2100c388 */ /* 0x0001e80000000800 */
[----:B------:R0:W-:Y:S01]  /*1520*/  @!P4 STS [R34], RZ ;  /* 0x000000ff2200c388 */ /* 0x0001e20000000800 */
[----:B-1----:R-:W-:Y:S05]  /*1530*/  @!P4 BRA `(.L_x_131) ;  /* 0x00000000006cc947 */ /* 0x002fea0003800000 */
[----:B0-----:R-:W0:Y:S01]  /*1540*/  LDC.64 R30, c[0x0][0x380] ;  /* 0x0000e000ff1e7b82 */ /* 0x001e220000000a00 */
[----:B------:R-:W-:Y:S01]  /*1550*/  IADD3 R32, P4, PT, R28, R18, RZ ;  /* 0x000000121c207210 */ /* 0x000fe20007f9e0ff */
[----:B------:R-:W-:-:S04]  /*1560*/  IMAD.IADD R51, R0, 0x1, R7 ;  /* 0x0000000100337824 */ /* 0x000fc800078e0207 */
[----:B------:R-:W-:Y:S02]  /*1570*/  IMAD.X R33, R29, 0x1, R19, P4 ;  /* 0x000000011d217824 */ /* 0x000fe400020e0613 */
[----:B------:R-:W1:Y:S03]  /*1580*/  LDC.64 R34, c[0x0][0x390] ;  /* 0x0000e400ff227b82 */ /* 0x000e660000000a00 */
[----:B------:R2:W3:Y:S01]  /*1590*/  LDG.E.CONSTANT R49, desc[UR10][R32.64+-0x4] ;  /* 0xfffffc0a20317981 */ /* 0x0004e2000c1e9900 */
[----:B0-----:R-:W-:-:S03]  /*15a0*/  IMAD.WIDE.U32 R30, R51, 0x4, R30 ;  /* 0x00000004331e7825 */ /* 0x001fc600078e001e */
[----:B--2---:R-:W-:-:S04]  /*15b0*/  IADD3 R32, P4, PT, R30, R18, RZ ;  /* 0x000000121e207210 */ /* 0x004fc80007f9e0ff */
[----:B------:R-:W-:Y:S02]  /*15c0*/  IADD3.X R33, PT, PT, R31, R19, RZ, P4, !PT ;  /* 0x000000131f217210 */ /* 0x000fe400027fe4ff */
[----:B------:R-:W0:Y:S01]  /*15d0*/  LDC.64 R30, c[0x0][0x398] ;  /* 0x0000e600ff1e7b82 */ /* 0x000e220000000a00 */
[----:B-1----:R-:W-:Y:S02]  /*15e0*/  IMAD.WIDE.U32 R34, R51, 0x4, R34 ;  /* 0x0000000433227825 */ /* 0x002fe400078e0022 */
[----:B------:R1:W2:Y:S02]  /*15f0*/  LDG.E.CONSTANT R50, desc[UR10][R32.64+-0x4] ;  /* 0xfffffc0a20327981 */ /* 0x0002a4000c1e9900 */
[----:B-1----:R-:W-:-:S05]  /*1600*/  IADD3 R32, P4, PT, R34, R18, RZ ;  /* 0x0000001222207210 */ /* 0x002fca0007f9e0ff */
[----:B------:R-:W-:-:S05]  /*1610*/  IMAD.X R33, R35, 0x1, R19, P4 ;  /* 0x0000000123217824 */ /* 0x000fca00020e0613 */
[----:B------:R-:W4:Y:S01]  /*1620*/  LDG.E.CONSTANT R34, desc[UR10][R32.64+-0x4] ;  /* 0xfffffc0a20227981 */ /* 0x000f22000c1e9900 */
[----:B0-----:R-:W-:-:S03]  /*1630*/  IMAD.WIDE.U32 R30, R51, 0x4, R30 ;  /* 0x00000004331e7825 */ /* 0x001fc600078e001e */
[----:B------:R-:W-:-:S05]  /*1640*/  IADD3 R30, P4, PT, R30, R18, RZ ;  /* 0x000000121e1e7210 */ /* 0x000fca0007f9e0ff */
[----:B------:R-:W-:-:S05]  /*1650*/  IMAD.X R31, R31, 0x1, R19, P4 ;  /* 0x000000011f1f7824 */ /* 0x000fca00020e0613 */
[----:B------:R-:W5:Y:S01]  /*1660*/  LDG.E.CONSTANT R30, desc[UR10][R30.64+-0x4] ;  /* 0xfffffc0a1e1e7981 */ /* 0x000f62000c1e9900 */
[-C--:B------:R-:W-:Y:S01]  /*1670*/  IADD3 R35, PT, PT, R14, R9.reuse, RZ ;  /* 0x000000090e237210 */ /* 0x080fe20007ffe0ff */
[--C-:B------:R-:W-:Y:S01]  /*1680*/  IMAD.IADD R52, R36, 0x1, R9.reuse ;  /* 0x0000000124347824 */ /* 0x100fe200078e0209 */
[----:B------:R-:W-:Y:S01]  /*1690*/  IADD3 R53, PT, PT, R16, R9, RZ ;  /* 0x0000000910357210 */ /* 0x000fe20007ffe0ff */
[----:B------:R-:W-:Y:S02]  /*16a0*/  IMAD.IADD R51, R17, 0x1, R9 ;  /* 0x0000000111337824 */ /* 0x000fe400078e0209 */
[----:B--2---:R1:W-:Y:S04]  /*16b0*/  STS [R35], R50 ;  /* 0x0000003223007388 */ /* 0x0043e80000000800 */
[----:B---3--:R1:W-:Y:S04]  /*16c0*/  STS [R52], R49 ;  /* 0x0000003134007388 */ /* 0x0083e80000000800 */
[----:B----4-:R1:W-:Y:S04]  /*16d0*/  STS [R51], R34 ;  /* 0x0000002233007388 */ /* 0x0103e80000000800 */
[----:B-----5:R1:W-:Y:S02]  /*16e0*/  STS [R53], R30 ;  /* 0x0000001e35007388 */ /* 0x0203e40000000800 */
.L_x_131:
[----:B------:R-:W-:Y:S05]  /*16f0*/  BSYNC.RECONVERGENT B0 ;  /* 0x0000000000007941 */ /* 0x000fea0003800200 */
.L_x_130:
[--C-:B0-----:R-:W-:Y:S01]  /*1700*/  @!P5 IMAD.IADD R31, R40, 0x1, R9.reuse ;  /* 0x00000001281fd824 */ /* 0x101fe200078e0209 */
[----:B------:R-:W-:Y:S01]  /*1710*/  @!P5 IADD3 R32, PT, PT, R43, R9, RZ ;  /* 0x000000092b20d210 */ /* 0x000fe20007ffe0ff */
[--C-:B-1----:R-:W-:Y:S01]  /*1720*/  @!P5 IMAD.IADD R30, R42, 0x1, R9.reuse ;  /* 0x000000012a1ed824 */ /* 0x102fe200078e0209 */
[----:B------:R-:W0:Y:S01]  /*1730*/  @!P6 LDC R34, c[0x0][0x3c8] ;  /* 0x0000f200ff22eb82 */ /* 0x000e220000000800 */
[----:B------:R-:W-:Y:S01]  /*1740*/  @!P5 IMAD.IADD R33, R44, 0x1, R9 ;  /* 0x000000012c21d824 */ /* 0x000fe200078e0209 */
[----:B------:R1:W-:Y:S01]  /*1750*/  @!P5 STS [R31], R48 ;  /* 0x000000301f00d388 */ /* 0x0003e20000000800 */
[----:B------:R-:W-:Y:S03]  /*1760*/  BSSY.RECONVERGENT B0, `(.L_x_132) ;  /* 0x000001c000007945 */ /* 0x000fe60003800200 */
[----:B------:R1:W-:Y:S04]  /*1770*/  @!P5 STS [R30], RZ ;  /* 0x000000ff1e00d388 */ /* 0x0003e80000000800 */
[----:B------:R1:W-:Y:S04]  /*1780*/  @!P5 STS [R32], RZ ;  /* 0x000000ff2000d388 */ /* 0x0003e80000000800 */
[----:B------:R1:W-:Y:S01]  /*1790*/  @!P5 STS [R33], RZ ;  /* 0x000000ff2100d388 */ /* 0x0003e20000000800 */
[----:B------:R-:W-:Y:S05]  /*17a0*/  @!P5 BRA `(.L_x_133) ;  /* 0x00000000005cd947 */ /* 0x000fea0003800000 */
[----:B-1----:R-:W1:Y:S01]  /*17b0*/  LDC.64 R30, c[0x0][0x388] ;  /* 0x0000e200ff1e7b82 */ /* 0x002e620000000a00 */
[----:B------:R-:W-:Y:S01]  /*17c0*/  IMAD R33, R0, 0x2, R7 ;  /* 0x0000000200217824 */ /* 0x000fe200078e0207 */
[----:B------:R-:W-:-:S03]  /*17d0*/  IADD3 R32, P4, PT, R24, R18, RZ ;  /* 0x0000001218207210 */ /* 0x000fc60007f9e0ff */
[----:B-1----:R-:W-:Y:S01]  /*17e0*/  IMAD.WIDE.U32 R30, R33, 0x4, R30 ;  /* 0x00000004211e7825 */ /* 0x002fe200078e001e */
[----:B------:R-:W-:Y:S02]  /*17f0*/  IADD3.X R33, PT, PT, R25, R19, RZ, P4, !PT ;  /* 0x0000001319217210 */ /* 0x000fe400027fe4ff */
[----:B------:R-:W-:-:S03]  /*1800*/  IADD3 R30, P5, PT, R30, R18, RZ ;  /* 0x000000121e1e7210 */ /* 0x000fc60007fbe0ff */
[----:B------:R1:W2:Y:S02]  /*1810*/  LDG.E.CONSTANT R35, desc[UR10][R32.64] ;  /* 0x0000000a20237981 */ /* 0x0002a4000c1e9900 */
[----:B------:R-:W-:-:S05]  /*1820*/  IMAD.X R31, R31, 0x1, R19, P5 ;  /* 0x000000011f1f7824 */ /* 0x000fca00028e0613 */
[----:B------:R3:W4:Y:S01]  /*1830*/  LDG.E.CONSTANT R48, desc[UR10][R30.64+-0x4] ;  /* 0xfffffc0a1e307981 */ /* 0x000722000c1e9900 */
[----:B-1----:R-:W-:-:S05]  /*1840*/  IADD3 R32, P4, PT, R20, R18, RZ ;  /* 0x0000001214207210 */ /* 0x002fca0007f9e0ff */
[----:B------:R-:W-:Y:S01]  /*1850*/  IMAD.X R33, R21, 0x1, R19, P4 ;  /* 0x0000000115217824 */ /* 0x000fe200020e0613 */
[----:B---3--:R-:W-:-:S04]  /*1860*/  IADD3 R30, P5, PT, R26, R18, RZ ;  /* 0x000000121a1e7210 */ /* 0x008fc80007fbe0ff */
[----:B------:R-:W3:Y:S01]  /*1870*/  LDG.E.CONSTANT R49, desc[UR10][R32.64+-0x4] ;  /* 0xfffffc0a20317981 */ /* 0x000ee2000c1e9900 */
[----:B------:R-:W-:-:S05]  /*1880*/  IADD3.X R31, PT, PT, R27, R19, RZ, P5, !PT ;  /* 0x000000131b1f7210 */ /* 0x000fca0002ffe4ff */
[----:B------:R1:W5:Y:S01]  /*1890*/  LDG.E.CONSTANT R50, desc[UR10][R30.64+-0x4] ;  /* 0xfffffc0a1e327981 */ /* 0x000362000c1e9900 */
[--C-:B------:R-:W-:Y:S01]  /*18a0*/  IMAD.IADD R52, R40, 0x1, R9.reuse ;  /* 0x0000000128347824 */ /* 0x100fe200078e0209 */
[----:B------:R-:W-:Y:S01]  /*18b0*/  IADD3 R53, PT, PT, R43, R9, RZ ;  /* 0x000000092b357210 */ /* 0x000fe20007ffe0ff */
[--C-:B------:R-:W-:Y:S02]  /*18c0*/  IMAD.IADD R51, R42, 0x1, R9.reuse ;  /* 0x000000012a337824 */ /* 0x100fe400078e0209 */
[----:B-1----:R-:W-:Y:S01]  /*18d0*/  IMAD.IADD R31, R44, 0x1, R9 ;  /* 0x000000012c1f7824 */ /* 0x002fe200078e0209 */
[----:B--2---:R2:W-:Y:S04]  /*18e0*/  STS [R52], R35 ;  /* 0x0000002334007388 */ /* 0x0045e80000000800 */
[----:B----4-:R2:W-:Y:S04]  /*18f0*/  STS [R51], R48 ;  /* 0x0000003033007388 */ /* 0x0105e80000000800 */
[----:B---3--:R2:W-:Y:S04]  /*1900*/  STS [R53], R49 ;  /* 0x0000003135007388 */ /* 0x0085e80000000800 */
[----:B-----5:R2:W-:Y:S02]  /*1910*/  STS [R31], R50 ;  /* 0x000000321f007388 */ /* 0x0205e40000000800 */
.L_x_133:
[----:B------:R-:W-:Y:S05]  /*1920*/  BSYNC.RECONVERGENT B0 ;  /* 0x0000000000007941 */ /* 0x000fea0003800200 */
.L_x_132:
[--C-:B-12---:R-:W-:Y:S01]  /*1930*/  @!P6 IMAD.IADD R31, R41, 0x1, R9.reuse ;  /* 0x00000001291fe824 */ /* 0x106fe200078e0209 */
[----:B------:R-:W-:Y:S01]  /*1940*/  @!P6 IADD3 R30, PT, PT, R45, R9, RZ ;  /* 0x000000092d1ee210 */ /* 0x000fe20007ffe0ff */
[--C-:B------:R-:W-:Y:S01]  /*1950*/  @!P6 IMAD.IADD R32, R46, 0x1, R9.reuse ;  /* 0x000000012e20e824 */ /* 0x100fe200078e0209 */
[----:B------:R-:W-:Y:S01]  /*1960*/  BSSY.RECONVERGENT B0, `(.L_x_134) ;  /* 0x0000022000007945 */ /* 0x000fe20003800200 */
[----:B------:R-:W-:Y:S01]  /*1970*/  @!P6 IMAD.IADD R33, R47, 0x1, R9 ;  /* 0x000000012f21e824 */ /* 0x000fe200078e0209 */
[----:B0-----:R0:W-:Y:S04]  /*1980*/  @!P6 STS [R31], R34 ;  /* 0x000000221f00e388 */ /* 0x0011e80000000800 */
[----:B------:R0:W-:Y:S04]  /*1990*/  @!P6 STS [R30], RZ ;  /* 0x000000ff1e00e388 */ /* 0x0001e80000000800 */
[----:B------:R0:W-:Y:S04]  /*19a0*/  @!P6 STS [R32], RZ ;  /* 0x000000ff2000e388 */ /* 0x0001e80000000800 */
[----:B------:R0:W-:Y:S01]  /*19b0*/  @!P6 STS [R33], RZ ;  /* 0x000000ff2100e388 */ /* 0x0001e20000000800 */
[----:B------:R-:W-:Y:S05]  /*19c0*/  @!P6 BRA `(.L_x_135) ;  /* 0x00000000006ce947 */ /* 0x000fea0003800000 */
[----:B0-----:R-:W0:Y:S01]  /*19d0*/  LDC.64 R34, c[0x0][0x388] ;  /* 0x0000e200ff227b82 */ /* 0x001e220000000a00 */
[----:B------:R-:W-:Y:S01]  /*19e0*/  IMAD R50, R0, 0x3, R7 ;  /* 0x0000000300327824 */ /* 0x000fe200078e0207 */
[----:B------:R-:W-:-:S04]  /*19f0*/  IADD3 R48, P4, PT, R22, R18, RZ ;  /* 0x0000001216307210 */ /* 0x000fc80007f9e0ff */
[----:B------:R-:W-:Y:S02]  /*1a00*/  IADD3.X R49, PT, PT, R23, R19, RZ, P4, !PT ;  /* 0x0000001317317210 */ /* 0x000fe400027fe4ff */
[----:B------:R-:W1:Y:S03]  /*1a10*/  LDC.64 R32, c[0x0][0x390] ;  /* 0x0000e400ff207b82 */ /* 0x000e660000000a00 */
[----:B------:R2:W3:Y:S05]  /*1a20*/  LDG.E.CONSTANT R48, desc[UR10][R48.64] ;  /* 0x0000000a30307981 */ /* 0x0004ea000c1e9900 */
[----:B------:R-:W4:Y:S01]  /*1a30*/  LDC.64 R30, c[0x0][0x398] ;  /* 0x0000e600ff1e7b82 */ /* 0x000f220000000a00 */
[----:B0-----:R-:W-:-:S03]  /*1a40*/  IMAD.WIDE.U32 R34, R50, 0x4, R34 ;  /* 0x0000000432227825 */ /* 0x001fc600078e0022 */
[----:B------:R-:W-:Y:S01]  /*1a50*/  IADD3 R34, P4, PT, R34, R18, RZ ;  /* 0x0000001222227210 */ /* 0x000fe20007f9e0ff */
[----:B-1----:R-:W-:-:S04]  /*1a60*/  IMAD.WIDE.U32 R32, R50, 0x4, R32 ;  /* 0x0000000432207825 */ /* 0x002fc800078e0020 */
[----:B------:R-:W-:Y:S01]  /*1a70*/  IMAD.X R35, R35, 0x1, R19, P4 ;  /* 0x0000000123237824 */ /* 0x000fe200020e0613 */
[----:B------:R-:W-:Y:S01]  /*1a80*/  IADD3 R32, P4, PT, R32, R18, RZ ;  /* 0x0000001220207210 */ /* 0x000fe20007f9e0ff */
[----:B----4-:R-:W-:-:S03]  /*1a90*/  IMAD.WIDE.U32 R30, R50, 0x4, R30 ;  /* 0x00000004321e7825 */ /* 0x010fc600078e001e */
[----:B------:R-:W4:Y:S01]  /*1aa0*/  LDG.E.CONSTANT R34, desc[UR10][R34.64+-0x4] ;  /* 0xfffffc0a22227981 */ /* 0x000f22000c1e9900 */
[----:B------:R-:W-:Y:S01]  /*1ab0*/  IMAD.X R33, R33, 0x1, R19, P4 ;  /* 0x0000000121217824 */ /* 0x000fe200020e0613 */
[----:B------:R-:W-:-:S04]  /*1ac0*/  IADD3 R30, P4, PT, R30, R18, RZ ;  /* 0x000000121e1e7210 */ /* 0x000fc80007f9e0ff */
[----:B------:R-:W-:Y:S01]  /*1ad0*/  IADD3.X R31, PT, PT, R31, R19, RZ, P4, !PT ;  /* 0x000000131f1f7210 */ /* 0x000fe200027fe4ff */
[----:B------:R-:W5:Y:S04]  /*1ae0*/  LDG.E.CONSTANT R32, desc[UR10][R32.64+-0x4] ;  /* 0xfffffc0a20207981 */ /* 0x000f68000c1e9900 */
[----:B------:R-:W5:Y:S01]  /*1af0*/  LDG.E.CONSTANT R30, desc[UR10][R30.64+-0x4] ;  /* 0xfffffc0a1e1e7981 */ /* 0x000f62000c1e9900 */
[--C-:B--2---:R-:W-:Y:S01]  /*1b00*/  IMAD.IADD R49, R41, 0x1, R9.reuse ;  /* 0x0000000129317824 */ /* 0x104fe200078e0209 */
[----:B------:R-:W-:Y:S01]  /*1b10*/  IADD3 R53, PT, PT, R46, R9, RZ ;  /* 0x000000092e357210 */ /* 0x000fe20007ffe0ff */
[--C-:B------:R-:W-:Y:S02]  /*1b20*/  IMAD.IADD R51, R45, 0x1, R9.reuse ;  /* 0x000000012d337824 */ /* 0x100fe400078e0209 */
[----:B------:R-:W-:Y:S01]  /*1b30*/  IMAD.IADD R50, R47, 0x1, R9 ;  /* 0x000000012f327824 */ /* 0x000fe200078e0209 */
[----:B---3--:R1:W-:Y:S04]  /*1b40*/  STS [R49], R48 ;  /* 0x0000003031007388 */ /* 0x0083e80000000800 */
[----:B----4-:R1:W-:Y:S04]  /*1b50*/  STS [R51], R34 ;  /* 0x0000002233007388 */ /* 0x0103e80000000800 */
[----:B-----5:R1:W-:Y:S04]  /*1b60*/  STS [R53], R32 ;  /* 0x0000002035007388 */ /* 0x0203e80000000800 */
[----:B------:R1:W-:Y:S02]  /*1b70*/  STS [R50], R30 ;  /* 0x0000001e32007388 */ /* 0x0003e40000000800 */
.L_x_135:
[----:B------:R-:W-:Y:S05]  /*1b80*/  BSYNC.RECONVERGENT B0 ;  /* 0x0000000000007941 */ /* 0x000fea0003800200 */
.L_x_134:
[C---:B------:R-:W-:Y:S01]  /*1b90*/  IMAD R10, R0.reuse, 0x4, R10 ;  /* 0x00000004000a7824 */ /* 0x040fe200078e020a */
[C---:B------:R-:W-:Y:S01]  /*1ba0*/  LEA R11, R0.reuse, R11, 0x2 ;  /* 0x0000000b000b7211 */ /* 0x040fe200078e10ff */
[C---:B------:R-:W-:Y:S01]  /*1bb0*/  IMAD R9, R0.reuse, 0x10, R9 ;  /* 0x0000001000097824 */ /* 0x040fe200078e0209 */
[C---:B------:R-:W-:Y:S01]  /*1bc0*/  LEA R13, R0.reuse, R13, 0x2 ;  /* 0x0000000d000d7211 */ /* 0x040fe200078e10ff */
[----:B------:R-:W-:Y:S01]  /*1bd0*/  IMAD R12, R0, 0x4, R12 ;  /* 0x00000004000c7824 */ /* 0x000fe200078e020c */
[----:B01----:R-:W-:Y:S01]  /*1be0*/  IADD3 R30, PT, PT, R10, 0x1, RZ ;  /* 0x000000010a1e7810 */ /* 0x003fe20007ffe0ff */
[C---:B------:R-:W-:Y:S02]  /*1bf0*/  IMAD R8, R0.reuse, 0x4, R8 ;  /* 0x0000000400087824 */ /* 0x040fe400078e0208 */
[----:B------:R-:W-:Y:S01]  /*1c00*/  IMAD.WIDE.U32 R18, R0, 0x10, R18 ;  /* 0x0000001000127825 */ /* 0x000fe200078e0012 */
[----:B------:R-:W-:-:S13]  /*1c10*/  ISETP.GE.U32.AND P4, PT, R30, 0x12, PT ;  /* 0x000000121e00780c */ /* 0x000fda0003f86070 */
[----:B------:R-:W-:Y:S05]  /*1c20*/  @!P4 BRA `(.L_x_136) ;  /* 0xfffffff4002cc947 */ /* 0x000fea000383ffff */
.L_x_120:
[----:B------:R-:W-:Y:S05]  /*1c30*/  BSYNC.RECONVERGENT B1 ;  /* 0x0000000000017941 */ /* 0x000fea0003800200 */
.L_x_119:
[----:B------:R-:W-:-:S04]  /*1c40*/  IADD3 R6, PT, PT, R3, R6, RZ ;  /* 0x0000000603067210 */ /* 0x000fc80007ffe0ff */
[----:B------:R-:W-:-:S13]  /*1c50*/  ISETP.GE.U32.AND P3, PT, R6, 0x12, PT ;  /* 0x000000120600780c */ /* 0x000fda0003f66070 */
[----:B------:R-:W-:Y:S05]  /*1c60*/  @!P3 BRA `(.L_x_137) ;  /* 0xffffffe400bcb947 */ /* 0x000fea000383ffff */
.L_x_118:
[----:B------:R-:W-:Y:S05]  /*1c70*/  BSYNC.RECONVERGENT B2 ;  /* 0x0000000000027941 */ /* 0x000fea0003800200 */
.L_x_117:
[----:B------:R-:W3:Y:S01]  /*1c80*/  LDCU.64 UR6, c[0x0][0x3b0] ;  /* 0x00007600ff0677ac */ /* 0x000ee20008000a00 */
[----:B------:R-:W-:Y:S01]  /*1c90*/  BAR.SYNC.DEFER_BLOCKING 0x0 ;  /* 0x0000000000007b1d */ /* 0x000fe20000010000 */
[----:B---3--:R-:W-:-:S04]  /*1ca0*/  ISETP.GE.AND P0, PT, R4, UR7, PT ;  /* 0x0000000704007c0c */ /* 0x008fc8000bf06270 */
[----:B------:R-:W-:-:S13]  /*1cb0*/  ISETP.GE.OR P0, PT, R2, UR6, P0 ;  /* 0x0000000602007c0c */ /* 0x000fda0008706670 */
[----:B------:R-:W-:Y:S05]  /*1cc0*/  @P0 EXIT ;  /* 0x000000000000094d */ /* 0x000fea0003800000 */
[----:B------:R-:W0:Y:S01]  /*1cd0*/  LDC.64 R6, c[0x0][0x3c0] ;  /* 0x0000f000ff067b82 */ /* 0x000e220000000a00 */
[----:B------:R-:W3:Y:S01]  /*1ce0*/  LDCU.64 UR4, c[0x0][0x3a8] ;  /* 0x00007500ff0477ac */ /* 0x000ee20008000a00 */
[----:B------:R-:W-:Y:S02]  /*1cf0*/  I2FP.F32.S32 R3, R2 ;  /* 0x0000000200037245 */ /* 0x000fe40000201400 */
[----:B------:R-:W-:Y:S01]  /*1d00*/  I2FP.F32.U32 R0, R4 ;  /* 0x0000000400007245 */ /* 0x000fe20000201000 */
[----:B------:R-:W0:Y:S01]  /*1d10*/  LDCU.64 UR8, c[0x0][0x3b8] ;  /* 0x00007700ff0877ac */ /* 0x000e220008000a00 */
[----:B---3--:R-:W-:Y:S01]  /*1d20*/  UIADD3 UR4, UPT, UPT, UR4, -0x1, URZ ;  /* 0xffffffff04047890 */ /* 0x008fe2000fffe0ff */
[----:B0-----:R-:W-:Y:S02]  /*1d30*/  FFMA R11, R3, UR8, R6 ;  /* 0x00000008030b7c23 */ /* 0x001fe40008000006 */
[----:B------:R-:W-:-:S03]  /*1d40*/  FFMA R8, R0, UR9, R7 ;  /* 0x0000000900087c23 */ /* 0x000fc60008000007 */
[----:B------:R-:W-:Y:S01]  /*1d50*/  I2FP.F32.S32 R0, UR4 ;  /* 0x0000000400007c45 */ /* 0x000fe20008201400 */
[----:B------:R-:W-:Y:S01]  /*1d60*/  UIADD3 UR4, UPT, UPT, UR5, -0x1, URZ ;  /* 0xffffffff05047890 */ /* 0x000fe2000fffe0ff */
[C---:B------:R-:W-:Y:S02]  /*1d70*/  FMNMX R3, R11.reuse, R8, PT ;  /* 0x000000080b037209 */ /* 0x040fe40003800000 */
[----:B------:R-:W-:-:S03]  /*1d80*/  FSETP.GT.AND P0, PT, R11, R0, PT ;  /* 0x000000000b00720b */ /* 0x000fc60003f04000 */
[----:B------:R-:W-:Y:S02]  /*1d90*/  I2FP.F32.S32 R0, UR4 ;  /* 0x0000000400007c45 */ /* 0x000fe40008201400 */
[----:B------:R-:W-:-:S04]  /*1da0*/  FSETP.LT.OR P0, PT, R3, RZ, P0 ;  /* 0x000000ff0300720b */ /* 0x000fc80000701400 */
[----:B------:R-:W-:-:S13]  /*1db0*/  FSETP.LEU.AND P0, PT, R8, R0, !P0 ;  /* 0x000000000800720b */ /* 0x000fda000470b000 */
[----:B------:R-:W0:Y:S01]  /*1dc0*/  @!P0 LDC.64 R6, c[0x0][0x3a0] ;  /* 0x0000e800ff068b82 */ /* 0x000e220000000a00 */
[----:B------:R-:W-:-:S07]  /*1dd0*/  @!P0 IMAD R3, R4, UR6, R2 ;  /* 0x0000000604038c24 */ /* 0x000fce000f8e0202 */
[----:B------:R-:W3:Y:S01]  /*1de0*/  @!P0 LDC R5, c[0x0][0x3c8] ;  /* 0x0000f200ff058b82 */ /* 0x000ee20000000800 */
[----:B0-----:R-:W-:-:S05]  /*1df0*/  @!P0 IMAD.WIDE R6, R3, 0x4, R6 ;  /* 0x0000000403068825 */ /* 0x001fca00078e0206 */
[----:B---3--:R0:W-:Y:S01]  /*1e00*/  @!P0 STG.E desc[UR10][R6.64], R5 ;  /* 0x0000000506008986 */ /* 0x0081e2000c10190a */
[----:B------:R-:W-:Y:S05]  /*1e10*/  @!P0 EXIT ;  /* 0x000000000000894d */ /* 0x000fea0003800000 */
[----:B------:R-:W3:Y:S01]  /*1e20*/  F2I.FLOOR.NTZ R0, R8 ;  /* 0x0000000800007305 */ /* 0x000ee20000207100 */
[----:B------:R-:W4:Y:S01]  /*1e30*/  S2R R10, SR_CgaCtaId ;  /* 0x00000000000a7919 */ /* 0x000f220000008800 */
[----:B0-----:R-:W-:Y:S01]  /*1e40*/  MOV R7, 0x400 ;  /* 0x0000040000077802 */ /* 0x001fe20000000f00 */
[----:B------:R-:W0:Y:S03]  /*1e50*/  LDCU UR4, c[0x0][0x3c8] ;  /* 0x00007900ff0477ac */ /* 0x000e260008000800 */
[----:B------:R-:W-:Y:S02]  /*1e60*/  IADD3 R13, PT, PT, R7, 0xf30, RZ ;  /* 0x00000f30070d7810 */ /* 0x000fe40007ffe0ff */
[----:B------:R-:W5:Y:S01]  /*1e70*/  F2I.FLOOR.NTZ R3, R11 ;  /* 0x0000000b00037305 */ /* 0x000f620000207100 */
[----:B---3--:R-:W-:Y:S01]  /*1e80*/  VIADD R0, R0, 0xffffffff ;  /* 0xffffffff00007836 */ /* 0x008fe20000000000 */
[----:B-----5:R-:W-:-:S04]  /*1e90*/  IADD3 R5, PT, PT, R3, -0x1, RZ ;  /* 0xffffffff03057810 */ /* 0x020fc80007ffe0ff */
[----:B------:R-:W-:Y:S02]  /*1ea0*/  I2FP.F32.S32 R3, R0 ;  /* 0x0000000000037245 */ /* 0x000fe40000201400 */
[----:B------:R-:W-:-:S03]  /*1eb0*/  I2FP.F32.S32 R0, R5 ;  /* 0x0000000500007245 */ /* 0x000fc60000201400 */
[----:B------:R-:W-:Y:S02]  /*1ec0*/  FADD R9, R8, -R3 ;  /* 0x8000000308097221 */ /* 0x000fe40000000000 */
[----:B------:R-:W-:Y:S01]  /*1ed0*/  FADD R0, R11, -R0 ;  /* 0x800000000b007221 */ /* 0x000fe20000000000 */
[C---:B----4-:R-:W-:Y:S01]  /*1ee0*/  LEA R6, R10.reuse, R7, 0x18 ;  /* 0x000000070a067211 */ /* 0x050fe200078ec0ff */
[----:B------:R-:W3:Y:S01]  /*1ef0*/  F2I.FLOOR.NTZ R5, R9 ;  /* 0x0000000900057305 */ /* 0x000ee20000207100 */
[C---:B------:R-:W-:Y:S01]  /*1f00*/  VIADD R11, R7.reuse, 0x510 ;  /* 0x00000510070b7836 */ /* 0x040fe20000000000 */
[----:B------:R-:W-:Y:S01]  /*1f10*/  LEA R12, R10, R13, 0x18 ;  /* 0x0000000d0a0c7211 */ /* 0x000fe200078ec0ff */
[----:B------:R-:W-:-:S03]  /*1f20*/  VIADD R7, R7, 0xa20 ;  /* 0x00000a2007077836 */ /* 0x000fc60000000000 */
[----:B------:R-:W-:Y:S02]  /*1f30*/  LEA R8, R10, R11, 0x18 ;  /* 0x0000000b0a087211 */ /* 0x000fe400078ec0ff */
[----:B------:R-:W1:Y:S01]  /*1f40*/  F2I.FLOOR.NTZ R3, R0 ;  /* 0x0000000000037305 */ /* 0x000e620000207100 */
[C---:B---3--:R-:W-:Y:S02]  /*1f50*/  IMAD R6, R5.reuse, 0x48, R6 ;  /* 0x0000004805067824 */ /* 0x048fe400078e0206 */
[----:B------:R-:W-:-:S03]  /*1f60*/  IMAD R8, R5, 0x48, R8 ;  /* 0x0000004805087824 */ /* 0x000fc600078e0208 */
[C---:B-1----:R-:W-:Y:S01]  /*1f70*/  LEA R15, R3.reuse, R6, 0x2 ;  /* 0x00000006030f7211 */ /* 0x042fe200078e10ff */
[----:B--2---:R-:W-:Y:S01]  /*1f80*/  IMAD R17, R3, 0x4, R8 ;  /* 0x0000000403117824 */ /* 0x004fe200078e0208 */
[----:B------:R-:W-:Y:S01]  /*1f90*/  LEA R6, R10, R7, 0x18 ;  /* 0x000000070a067211 */ /* 0x000fe200078ec0ff */
[C---:B------:R-:W-:Y:S01]  /*1fa0*/  IMAD R10, R5.reuse, 0x48, R12 ;  /* 0x00000048050a7824 */ /* 0x040fe200078e020c */
[----:B------:R-:W-:Y:S01]  /*1fb0*/  I2FP.F32.S32 R7, R3 ;  /* 0x0000000300077245 */ /* 0x000fe20000201400 */
[----:B------:R-:W1:Y:S02]  /*1fc0*/  LDS R19, [R15+0x4c] ;  /* 0x00004c000f137984 */ /* 0x000e640000000800 */
[----:B------:R-:W-:Y:S01]  /*1fd0*/  IMAD R6, R5, 0x48, R6 ;  /* 0x0000004805067824 */ /* 0x000fe200078e0206 */
[C---:B------:R-:W-:Y:S01]  /*1fe0*/  LEA R24, R3.reuse, R10, 0x2 ;  /* 0x0000000a03187211 */ /* 0x040fe200078e10ff */
[----:B------:R-:W2:Y:S01]  /*1ff0*/  LDS R18, [R15+0x4] ;  /* 0x000004000f127984 */ /* 0x000ea20000000800 */
[----:B------:R-:W-:Y:S01]  /*2000*/  FADD R7, R0, -R7 ;  /* 0x8000000700077221 */ /* 0x000fe20000000000 */
[----:B------:R-:W-:Y:S01]  /*2010*/  IMAD R22, R3, 0x4, R6 ;  /* 0x0000000403167824 */ /* 0x000fe200078e0206 */
[----:B------:R-:W-:Y:S01]  /*2020*/  I2FP.F32.S32 R6, R5 ;  /* 0x0000000500067245 */ /* 0x000fe20000201400 */
[----:B------:R-:W3:Y:S01]  /*2030*/  LDS R26, [R24+0x4c] ;  /* 0x00004c00181a7984 */ /* 0x000ee20000000800 */
[----:B------:R-:W-:-:S02]  /*2040*/  HFMA2 R0, -RZ, RZ, 2, 0 ;  /* 0x40000000ff007431 */ /* 0x000fc400000001ff */
[C---:B------:R-:W-:Y:S01]  /*2050*/  FMUL R27, R7.reuse, R7 ;  /* 0x00000007071b7220 */ /* 0x040fe20000400000 */
[----:B------:R-:W-:Y:S01]  /*2060*/  FADD R30, R7, -1 ;  /* 0xbf800000071e7421 */ /* 0x000fe20000000000 */
[----:B------:R-:W4:Y:S01]  /*2070*/  LDS R20, [R17+0x4] ;  /* 0x0000040011147984 */ /* 0x000f220000000800 */
[----:B------:R-:W-:Y:S01]  /*2080*/  FADD R9, R9, -R6 ;  /* 0x8000000609097221 */ /* 0x000fe20000000000 */
[----:B------:R-:W-:Y:S01]  /*2090*/  FADD R6, -R7, 1 ;  /* 0x3f80000007067421 */ /* 0x000fe20000000100 */
[----:B------:R-:W-:Y:S01]  /*20a0*/  FMUL R30, R27, R30 ;  /* 0x0000001e1b1e7220 */ /* 0x000fe20000400000 */
[----:B------:R-:W-:Y:S01]  /*20b0*/  LDS R21, [R17+0x4c] ;  /* 0x00004c0011157984 */ /* 0x000fe20000000800 */
[----:B------:R-:W-:Y:S01]  /*20c0*/  FADD R29, R9, -1 ;  /* 0xbf800000091d7421 */ /* 0x000fe20000000000 */
[----:B------:R-:W-:Y:S01]  /*20d0*/  FMUL R6, R6, R6 ;  /* 0x0000000606067220 */ /* 0x000fe20000400000 */
[----:B------:R-:W-:Y:S01]  /*20e0*/  FFMA R28, R7, -R0, 3 ;  /* 0x40400000071c7423 */ /* 0x000fe20000000800 */
[----:B------:R-:W5:Y:S03]  /*20f0*/  LDS R25, [R24+0x4] ;  /* 0x0000040018197984 */ /* 0x000f660000000800 */
[----:B------:R-:W-:Y:S01]  /*2100*/  FMUL R28, R27, R28 ;  /* 0x0000001c1b1c7220 */ /* 0x000fe20000400000 */
[----:B------:R-:W5:Y:S01]  /*2110*/  LDS R23, [R22+0x4c] ;  /* 0x00004c0016177984 */ /* 0x000f620000000800 */
[----:B------:R-:W-:-:S03]  /*2120*/  FFMA R27, R9, -R0, 3 ;  /* 0x40400000091b7423 */ /* 0x000fc60000000800 */
[----:B------:R-:W5:Y:S04]  /*2130*/  LDS R14, [R15+0x48] ;  /* 0x000048000f0e7984 */ /* 0x000f680000000800 */
[----:B------:R-:W5:Y:S04]  /*2140*/  LDS R16, [R22+0x4] ;  /* 0x0000040016107984 */ /* 0x000f680000000800 */
[----:B------:R-:W5:Y:S04]  /*2150*/  LDS R12, [R24+0x48] ;  /* 0x00004800180c7984 */ /* 0x000f680000000800 */
[----:B------:R-:W5:Y:S01]  /*2160*/  LDS R13, [R17+0x48] ;  /* 0x00004800110d7984 */ /* 0x000f620000000800 */
[----:B-1----:R-:W-:-:S03]  /*2170*/  FSETP.NAN.AND P1, PT, |R19|, |R19|, PT ;  /* 0x400000131300720b */ /* 0x002fc60003f28200 */
[----:B------:R1:W5:Y:S01]  /*2180*/  LDS R10, [R24] ;  /* 0x00000000180a7984 */ /* 0x0003620000000800 */
[----:B--2---:R-:W-:Y:S02]  /*2190*/  FSETP.NAN.AND P0, PT, |R18|, |R18|, PT ;  /* 0x400000121200720b */ /* 0x004fe40003f08200 */
[----:B0-----:R-:W-:Y:S01]  /*21a0*/  FSEL R19, R19, UR4, !P1 ;  /* 0x0000000413137c08 */ /* 0x001fe2000c800000 */
[----:B------:R-:W0:Y:S01]  /*21b0*/  LDS R5, [R22+0x48] ;  /* 0x0000480016057984 */ /* 0x000e220000000800 */
[----:B---3--:R-:W-:Y:S01]  /*21c0*/  FMUL R26, R26, R30 ;  /* 0x0000001e1a1a7220 */ /* 0x008fe20000400000 */
[----:B------:R-:W-:Y:S02]  /*21d0*/  FSEL R18, R18, UR4, !P0 ;  /* 0x0000000412127c08 */ /* 0x000fe4000c000000 */
[----:B------:R2:W3:Y:S01]  /*21e0*/  LDS R3, [R15] ;  /* 0x000000000f037984 */ /* 0x0004e20000000800 */
[----:B-1----:R-:W-:-:S03]  /*21f0*/  FMUL R24, R9, R9 ;  /* 0x0000000909187220 */ /* 0x002fc60000400000 */
[----:B------:R1:W3:Y:S04]  /*2200*/  LDS R11, [R17] ;  /* 0x00000000110b7984 */ /* 0x0002e80000000800 */
[----:B------:R5:W3:Y:S01]  /*2210*/  LDS R8, [R22] ;  /* 0x0000000016087984 */ /* 0x000ae20000000800 */
[----:B--2---:R-:W-:Y:S01]  /*2220*/  FMUL R15, R24, R27 ;  /* 0x0000001b180f7220 */ /* 0x004fe20000400000 */
[----:B----4-:R-:W-:Y:S01]  /*2230*/  FMUL R27, R20, R30 ;  /* 0x0000001e141b7220 */ /* 0x010fe20000400000 */
[C---:B------:R-:W-:Y:S01]  /*2240*/  FMUL R20, R7.reuse, R6 ;  /* 0x0000000607147220 */ /* 0x040fe20000400000 */
[----:B-1----:R-:W-:Y:S01]  /*2250*/  FFMA R17, R7, R0, 1 ;  /* 0x3f80000007117423 */ /* 0x002fe20000000000 */
[----:B-----5:R-:W-:Y:S01]  /*2260*/  FMUL R25, R25, R30 ;  /* 0x0000001e19197220 */ /* 0x020fe20000400000 */
[----:B------:R-:W-:Y:S01]  /*2270*/  FFMA R23, R23, R28, R26 ;  /* 0x0000001c17177223 */ /* 0x000fe2000000001a */
[----:B------:R-:W-:Y:S01]  /*2280*/  FMUL R24, R24, R29 ;  /* 0x0000001d18187220 */ /* 0x000fe20000400000 */
[----:B------:R-:W-:Y:S01]  /*2290*/  FMUL R17, R6, R17 ;  /* 0x0000001106117220 */ /* 0x000fe20000400000 */
[----:B------:R-:W-:Y:S01]  /*22a0*/  FMUL R22, R21, R30 ;  /* 0x0000001e15167220 */ /* 0x000fe20000400000 */
[----:B------:R-:W1:Y:S01]  /*22b0*/  LDC.64 R6, c[0x0][0x3a0] ;  /* 0x0000e800ff067b82 */ /* 0x000e620000000a00 */
[----:B------:R-:W-:Y:S01]  /*22c0*/  FSETP.NAN.AND P0, PT, |R14|, |R14|, PT ;  /* 0x4000000e0e00720b */ /* 0x000fe20003f08200 */
[-C--:B------:R-:W-:Y:S01]  /*22d0*/  FFMA R25, R16, R28.reuse, R25 ;  /* 0x0000001c10197223 */ /* 0x080fe20000000019 */
[-C--:B------:R-:W-:Y:S01]  /*22e0*/  FFMA R22, R19, R28.reuse, R22 ;  /* 0x0000001c13167223 */ /* 0x080fe20000000016 */
[----:B------:R-:W-:Y:S01]  /*22f0*/  FFMA R18, R18, R28, R27 ;  /* 0x0000001c12127223 */ /* 0x000fe2000000001b */
[----:B------:R-:W-:Y:S01]  /*2300*/  FSEL R14, R14, UR4, !P0 ;  /* 0x000000040e0e7c08 */ /* 0x000fe2000c000000 */
[-C--:B------:R-:W-:Y:S01]  /*2310*/  FFMA R12, R12, R20.reuse, R23 ;  /* 0x000000140c0c7223 */ /* 0x080fe20000000017 */
[-C--:B------:R-:W-:Y:S01]  /*2320*/  FFMA R13, R13, R20.reuse, R22 ;  /* 0x000000140d0d7223 */ /* 0x080fe20000000016 */
[----:B------:R-:W-:Y:S01]  /*2330*/  FFMA R25, R10, R20, R25 ;  /* 0x000000140a197223 */ /* 0x000fe20000000019 */
[----:B------:R-:W-:-:S02]  /*2340*/  FADD R10, -R9, 1 ;  /* 0x3f800000090a7421 */ /* 0x000fc40000000100 */
[-C--:B------:R-:W-:Y:S01]  /*2350*/  FFMA R14, R14, R17.reuse, R13 ;  /* 0x000000110e0e7223 */ /* 0x080fe2000000000d */
[----:B0-----:R-:W-:Y:S01]  /*2360*/  FFMA R5, R5, R17, R12 ;  /* 0x0000001105057223 */ /* 0x001fe2000000000c */
[----:B------:R-:W-:Y:S01]  /*2370*/  FMUL R10, R10, R10 ;  /* 0x0000000a0a0a7220 */ /* 0x000fe20000400000 */
[----:B---3--:R-:W-:Y:S02]  /*2380*/  FSETP.NAN.AND P0, PT, |R3|, |R3|, PT ;  /* 0x400000030300720b */ /* 0x008fe40003f08200 */
[----:B------:R-:W-:Y:S01]  /*2390*/  FMUL R13, R5, R24 ;  /* 0x00000018050d7220 */ /* 0x000fe20000400000 */
[C---:B------:R-:W-:Y:S01]  /*23a0*/  FFMA R5, R9.reuse, R0, 1 ;  /* 0x3f80000009057423 */ /* 0x040fe20000000000 */
[----:B------:R-:W-:Y:S01]  /*23b0*/  FMUL R9, R9, R10 ;  /* 0x0000000a09097220 */ /* 0x000fe20000400000 */
[----:B------:R-:W-:Y:S01]  /*23c0*/  FSEL R0, R3, UR4, !P0 ;  /* 0x0000000403007c08 */ /* 0x000fe2000c000000 */
[----:B------:R-:W-:Y:S01]  /*23d0*/  FFMA R11, R11, R20, R18 ;  /* 0x000000140b0b7223 */ /* 0x000fe20000000012 */
[----:B------:R-:W-:Y:S01]  /*23e0*/  FFMA R13, R14, R15, R13 ;  /* 0x0000000f0e0d7223 */ /* 0x000fe2000000000d */
[----:B------:R-:W-:-:S02]  /*23f0*/  IMAD R3, R4, UR6, R2 ;  /* 0x0000000604037c24 */ /* 0x000fc4000f8e0202 */
[----:B------:R-:W-:Y:S01]  /*2400*/  FFMA R8, R8, R17, R25 ;  /* 0x0000001108087223 */ /* 0x000fe20000000019 */
[----:B------:R-:W-:Y:S01]  /*2410*/  FMUL R5, R10, R5 ;  /* 0x000000050a057220 */ /* 0x000fe20000400000 */
[----:B------:R-:W-:Y:S01]  /*2420*/  FFMA R0, R0, R17, R11 ;  /* 0x0000001100007223 */ /* 0x000fe2000000000b */
[----:B-1----:R-:W-:-:S04]  /*2430*/  IMAD.WIDE R6, R3, 0x4, R6 ;  /* 0x0000000403067825 */ /* 0x002fc800078e0206 */
[----:B------:R-:W-:-:S04]  /*2440*/  FFMA R9, R8, R9, R13 ;  /* 0x0000000908097223 */ /* 0x000fc8000000000d */
[----:B------:R-:W-:-:S05]  /*2450*/  FFMA R5, R0, R5, R9 ;  /* 0x0000000500057223 */ /* 0x000fca0000000009 */
[----:B------:R-:W-:Y:S01]  /*2460*/  STG.E desc[UR10][R6.64], R5 ;  /* 0x0000000506007986 */ /* 0x000fe2000c10190a */
[----:B------:R-:W-:Y:S05]  /*2470*/  EXIT ;  /* 0x000000000000794d */ /* 0x000fea0003800000 */
.L_x_138:
        /* <DEDUP_REMOVED lines=16> */
.L_x_143:


//--------------------- .nv.shared._ZN6oscean13interpolation3gpu4cuda38computePCHIPDerivativesOptimizedKernelEPKfPfS5_S5_iiff --------------------------
	.section	.nv.shared._ZN6oscean13interpolation3gpu4cuda38computePCHIPDerivativesOptimizedKernelEPKfPfS5_S5_iiff,"aw",@nobits
	.sectionflags	@""
	.align	4
.nv.shared._ZN6oscean13interpolation3gpu4cuda38computePCHIPDerivativesOptimizedKernelEPKfPfS5_S5_iiff:
	.zero		2320


//--------------------- .nv.shared.reserved.0     --------------------------
	.section	.nv.shared.reserved.0,"aw",@nobits
	.weak		__nv_reservedSMEM_offset_0_alias
	.size		__nv_reservedSMEM_offset_0_alias, 0, 64
	.other		__nv_reservedSMEM_offset_0_alias,@"STO_CUDA_RESERVED_SHARED STV_DEFAULT"
__nv_reservedSMEM_offset_0_alias:
	.zero		0
	.zero		64


//--------------------- .nv.shared._ZN6oscean13interpolation3gpu4cuda36pchip2DInterpolationIntegratedKernelEPKfPfiiiifffff --------------------------
	.section	.nv.shared._ZN6oscean13interpolation3gpu4cuda36pchip2DInterpolationIntegratedKernelEPKfPfiiiifffff,"aw",@nobits
	.sectionflags	@""
	.align	4
.nv.shared._ZN6oscean13interpolation3gpu4cuda36pchip2DInterpolationIntegratedKernelEPKfPfiiiifffff:
	.zero		2468


//--------------------- .nv.shared._ZN6oscean13interpolation3gpu4cuda35pchip2DInterpolationOptimizedKernelEPKfS4_S4_S4_Pfiiiifffff --------------------------
	.section	.nv.shared._ZN6oscean13interpolation3gpu4cuda35pchip2DInterpolationOptimizedKernelEPKfS4_S4_S4_Pfiiiifffff,"aw",@nobits
	.sectionflags	@""
	.align	4
.nv.shared._ZN6oscean13interpolation3gpu4cuda35pchip2DInterpolationOptimizedKernelEPKfS4_S4_S4_Pfiiiifffff:
	.zero		6208


//--------------------- .nv.constant0._ZN6oscean13interpolation3gpu4cuda38computePCHIPDerivativesOptimizedKernelEPKfPfS5_S5_iiff --------------------------
	.section	.nv.constant0._ZN6oscean13interpolation3gpu4cuda38computePCHIPDerivativesOptimizedKernelEPKfPfS5_S5_iiff,"a",@progbits
	.sectionflags	@""
	.align	4
.nv.constant0._ZN6oscean13interpolation3gpu4cuda38computePCHIPDerivativesOptimizedKernelEPKfPfS5_S5_iiff:
	.zero		944


//--------------------- .nv.constant0._ZN6oscean13interpolation3gpu4cuda36pchip2DInterpolationIntegratedKernelEPKfPfiiiifffff --------------------------
	.section	.nv.constant0._ZN6oscean13interpolation3gpu4cuda36pchip2DInterpolationIntegratedKernelEPKfPfiiiifffff,"a",@progbits
	.sectionflags	@""
	.align	4
.nv.constant0._ZN6oscean13interpolation3gpu4cuda36pchip2DInterpolationIntegratedKernelEPKfPfiiiifffff:
	.zero		948


//--------------------- .nv.constant0._ZN6oscean13interpolation3gpu4cuda35pchip2DInterpolationOptimizedKernelEPKfS4_S4_S4_Pfiiiifffff --------------------------
	.section	.nv.constant0._ZN6oscean13interpolation3gpu4cuda35pchip2DInterpolationOptimizedKernelEPKfS4_S4_S4_Pfiiiifffff,"a",@progbits
	.sectionflags	@""
	.align	4
.nv.constant0._ZN6oscean13interpolation3gpu4cuda35pchip2DInterpolationOptimizedKernelEPKfS4_S4_S4_Pfiiiifffff:
	.zero		972


//--------------------- SYMBOLS --------------------------

	.type		.nv.reservedSmem.offset0,@object
	.size		.nv.reservedSmem.offset0,0x4
	.type		.nv.reservedSmem.cap,@object
	.size		.nv.reservedSmem.cap,0x4
